//
// Generated by NVIDIA NVVM Compiler
//
// Compiler Build ID: CL-36424714
// Cuda compilation tools, release 13.0, V13.0.88
// Based on NVVM 20.0.0
//

.version 9.0
.target sm_100
.address_size 64

	// .globl	_Z12trainNeuronsPfS_S_S_id

.visible .entry _Z12trainNeuronsPfS_S_S_id(
	.param .u64 .ptr .align 1 _Z12trainNeuronsPfS_S_S_id_param_0,
	.param .u64 .ptr .align 1 _Z12trainNeuronsPfS_S_S_id_param_1,
	.param .u64 .ptr .align 1 _Z12trainNeuronsPfS_S_S_id_param_2,
	.param .u64 .ptr .align 1 _Z12trainNeuronsPfS_S_S_id_param_3,
	.param .u32 _Z12trainNeuronsPfS_S_S_id_param_4,
	.param .f64 _Z12trainNeuronsPfS_S_S_id_param_5
)
{
	.local .align 16 .b8 	__local_depot0[128];
	.reg .b64 	%SP;
	.reg .b64 	%SPL;
	.reg .pred 	%p<50>;
	.reg .b32 	%r<207>;
	.reg .b32 	%f<227>;
	.reg .b64 	%rd<15>;
	.reg .b64 	%fd<516>;

	mov.u64 	%SPL, __local_depot0;
	ld.param.u64 	%rd6, [_Z12trainNeuronsPfS_S_S_id_param_0];
	ld.param.u64 	%rd7, [_Z12trainNeuronsPfS_S_S_id_param_1];
	ld.param.u64 	%rd8, [_Z12trainNeuronsPfS_S_S_id_param_2];
	ld.param.u64 	%rd9, [_Z12trainNeuronsPfS_S_S_id_param_3];
	ld.param.u32 	%r50, [_Z12trainNeuronsPfS_S_S_id_param_4];
	ld.param.f64 	%fd62, [_Z12trainNeuronsPfS_S_S_id_param_5];
	cvta.to.global.u64 	%rd1, %rd6;
	cvta.to.global.u64 	%rd2, %rd7;
	cvta.to.global.u64 	%rd3, %rd8;
	cvta.to.global.u64 	%rd4, %rd9;
	add.u64 	%rd5, %SPL, 0;
	mov.f64 	%fd63, 0d0000000000000000;
	st.local.v2.f64 	[%rd5], {%fd63, %fd63};
	mov.b64 	%rd11, 0;
	st.local.u64 	[%rd5+16], %rd11;
	mov.f64 	%fd64, 0d3FF0000000000000;
	st.local.v2.f64 	[%rd5+32], {%fd63, %fd64};
	mov.b64 	%rd12, 4607182418800017408;
	st.local.u64 	[%rd5+48], %rd12;
	st.local.v2.f64 	[%rd5+64], {%fd64, %fd63};
	st.local.u64 	[%rd5+80], %rd12;
	st.local.v2.f64 	[%rd5+96], {%fd64, %fd64};
	st.local.u64 	[%rd5+112], %rd12;
	mov.u32 	%r51, %ntid.x;
	mov.u32 	%r52, %ctaid.x;
	mov.u32 	%r53, %tid.x;
	mad.lo.s32 	%r1, %r51, %r52, %r53;
	setp.gt.s32 	%p1, %r1, 1;
	@%p1 bra 	$L__BB0_16;
	setp.eq.s32 	%p4, %r1, 0;
	@%p4 bra 	$L__BB0_29;
	setp.eq.s32 	%p5, %r1, 1;
	@%p5 bra 	$L__BB0_3;
	bra.uni 	$L__BB0_57;
$L__BB0_3:
	setp.lt.s32 	%p28, %r50, 1;
	@%p28 bra 	$L__BB0_57;
	ld.global.f32 	%f208, [%rd2+40];
	ld.global.f32 	%f207, [%rd2+44];
	ld.global.f32 	%f206, [%rd2+48];
	ld.global.f32 	%f205, [%rd2+60];
	ld.global.f32 	%f204, [%rd2+64];
	ld.global.f32 	%f203, [%rd2+68];
	ld.global.f32 	%f202, [%rd2+80];
	ld.global.f32 	%f201, [%rd2+84];
	ld.global.f32 	%f200, [%rd2+88];
	neg.s32 	%r204, %r50;
$L__BB0_5:
	fma.rn.f32 	%f175, %f207, 0f00000000, %f208;
	add.f32 	%f58, %f175, %f206;
	cvt.f64.f32 	%fd16, %f58;
	neg.f64 	%fd286, %fd16;
	fma.rn.f64 	%fd287, %fd16, 0dBFF71547652B82FE, 0d4338000000000000;
	{
	.reg .b32 %temp; 
	mov.b64 	{%r16, %temp}, %fd287;
	}
	mov.f64 	%fd288, 0dC338000000000000;
	add.rn.f64 	%fd289, %fd287, %fd288;
	fma.rn.f64 	%fd290, %fd289, 0dBFE62E42FEFA39EF, %fd286;
	fma.rn.f64 	%fd291, %fd289, 0dBC7ABC9E3B39803F, %fd290;
	fma.rn.f64 	%fd292, %fd291, 0d3E5ADE1569CE2BDF, 0d3E928AF3FCA213EA;
	fma.rn.f64 	%fd293, %fd292, %fd291, 0d3EC71DEE62401315;
	fma.rn.f64 	%fd294, %fd293, %fd291, 0d3EFA01997C89EB71;
	fma.rn.f64 	%fd295, %fd294, %fd291, 0d3F2A01A014761F65;
	fma.rn.f64 	%fd296, %fd295, %fd291, 0d3F56C16C1852B7AF;
	fma.rn.f64 	%fd297, %fd296, %fd291, 0d3F81111111122322;
	fma.rn.f64 	%fd298, %fd297, %fd291, 0d3FA55555555502A1;
	fma.rn.f64 	%fd299, %fd298, %fd291, 0d3FC5555555555511;
	fma.rn.f64 	%fd300, %fd299, %fd291, 0d3FE000000000000B;
	fma.rn.f64 	%fd301, %fd300, %fd291, 0d3FF0000000000000;
	fma.rn.f64 	%fd302, %fd301, %fd291, 0d3FF0000000000000;
	{
	.reg .b32 %temp; 
	mov.b64 	{%r17, %temp}, %fd302;
	}
	{
	.reg .b32 %temp; 
	mov.b64 	{%temp, %r18}, %fd302;
	}
	shl.b32 	%r128, %r16, 20;
	add.s32 	%r129, %r128, %r18;
	mov.b64 	%fd507, {%r17, %r129};
	{
	.reg .b32 %temp; 
	mov.b64 	{%temp, %r130}, %fd286;
	}
	mov.b32 	%f176, %r130;
	abs.f32 	%f59, %f176;
	setp.lt.f32 	%p29, %f59, 0f4086232B;
	@%p29 bra 	$L__BB0_8;
	setp.gt.f32 	%p30, %f58, 0f00000000;
	mov.f64 	%fd303, 0d7FF0000000000000;
	sub.f64 	%fd304, %fd303, %fd16;
	selp.f64 	%fd507, 0d0000000000000000, %fd304, %p30;
	setp.geu.f32 	%p31, %f59, 0f40874800;
	@%p31 bra 	$L__BB0_8;
	shr.u32 	%r131, %r16, 31;
	add.s32 	%r132, %r16, %r131;
	shr.s32 	%r133, %r132, 1;
	shl.b32 	%r134, %r133, 20;
	add.s32 	%r135, %r18, %r134;
	mov.b64 	%fd305, {%r17, %r135};
	sub.s32 	%r136, %r16, %r133;
	shl.b32 	%r137, %r136, 20;
	add.s32 	%r138, %r137, 1072693248;
	mov.b32 	%r139, 0;
	mov.b64 	%fd306, {%r139, %r138};
	mul.f64 	%fd507, %fd306, %fd305;
$L__BB0_8:
	add.f64 	%fd307, %fd507, 0d3FF0000000000000;
	rcp.rn.f64 	%fd308, %fd307;
	cvt.rn.f32.f64 	%f60, %fd308;
	fma.rn.f32 	%f177, %f204, 0f00000000, %f205;
	add.f32 	%f61, %f177, %f203;
	cvt.f64.f32 	%fd21, %f61;
	neg.f64 	%fd309, %fd21;
	fma.rn.f64 	%fd310, %fd21, 0dBFF71547652B82FE, 0d4338000000000000;
	{
	.reg .b32 %temp; 
	mov.b64 	{%r19, %temp}, %fd310;
	}
	mov.f64 	%fd311, 0dC338000000000000;
	add.rn.f64 	%fd312, %fd310, %fd311;
	fma.rn.f64 	%fd313, %fd312, 0dBFE62E42FEFA39EF, %fd309;
	fma.rn.f64 	%fd314, %fd312, 0dBC7ABC9E3B39803F, %fd313;
	fma.rn.f64 	%fd315, %fd314, 0d3E5ADE1569CE2BDF, 0d3E928AF3FCA213EA;
	fma.rn.f64 	%fd316, %fd315, %fd314, 0d3EC71DEE62401315;
	fma.rn.f64 	%fd317, %fd316, %fd314, 0d3EFA01997C89EB71;
	fma.rn.f64 	%fd318, %fd317, %fd314, 0d3F2A01A014761F65;
	fma.rn.f64 	%fd319, %fd318, %fd314, 0d3F56C16C1852B7AF;
	fma.rn.f64 	%fd320, %fd319, %fd314, 0d3F81111111122322;
	fma.rn.f64 	%fd321, %fd320, %fd314, 0d3FA55555555502A1;
	fma.rn.f64 	%fd322, %fd321, %fd314, 0d3FC5555555555511;
	fma.rn.f64 	%fd323, %fd322, %fd314, 0d3FE000000000000B;
	fma.rn.f64 	%fd324, %fd323, %fd314, 0d3FF0000000000000;
	fma.rn.f64 	%fd325, %fd324, %fd314, 0d3FF0000000000000;
	{
	.reg .b32 %temp; 
	mov.b64 	{%r20, %temp}, %fd325;
	}
	{
	.reg .b32 %temp; 
	mov.b64 	{%temp, %r21}, %fd325;
	}
	shl.b32 	%r140, %r19, 20;
	add.s32 	%r141, %r140, %r21;
	mov.b64 	%fd508, {%r20, %r141};
	{
	.reg .b32 %temp; 
	mov.b64 	{%temp, %r142}, %fd309;
	}
	mov.b32 	%f178, %r142;
	abs.f32 	%f62, %f178;
	setp.lt.f32 	%p32, %f62, 0f4086232B;
	@%p32 bra 	$L__BB0_11;
	setp.gt.f32 	%p33, %f61, 0f00000000;
	mov.f64 	%fd326, 0d7FF0000000000000;
	sub.f64 	%fd327, %fd326, %fd21;
	selp.f64 	%fd508, 0d0000000000000000, %fd327, %p33;
	setp.geu.f32 	%p34, %f62, 0f40874800;
	@%p34 bra 	$L__BB0_11;
	shr.u32 	%r143, %r19, 31;
	add.s32 	%r144, %r19, %r143;
	shr.s32 	%r145, %r144, 1;
	shl.b32 	%r146, %r145, 20;
	add.s32 	%r147, %r21, %r146;
	mov.b64 	%fd328, {%r20, %r147};
	sub.s32 	%r148, %r19, %r145;
	shl.b32 	%r149, %r148, 20;
	add.s32 	%r150, %r149, 1072693248;
	mov.b32 	%r151, 0;
	mov.b64 	%fd329, {%r151, %r150};
	mul.f64 	%fd508, %fd329, %fd328;
$L__BB0_11:
	add.f64 	%fd330, %fd508, 0d3FF0000000000000;
	rcp.rn.f64 	%fd331, %fd330;
	cvt.rn.f32.f64 	%f63, %fd331;
	fma.rn.f32 	%f179, %f201, %f60, %f202;
	fma.rn.f32 	%f64, %f200, %f63, %f179;
	cvt.f64.f32 	%fd26, %f64;
	neg.f64 	%fd332, %fd26;
	fma.rn.f64 	%fd333, %fd26, 0dBFF71547652B82FE, 0d4338000000000000;
	{
	.reg .b32 %temp; 
	mov.b64 	{%r22, %temp}, %fd333;
	}
	mov.f64 	%fd334, 0dC338000000000000;
	add.rn.f64 	%fd335, %fd333, %fd334;
	fma.rn.f64 	%fd336, %fd335, 0dBFE62E42FEFA39EF, %fd332;
	fma.rn.f64 	%fd337, %fd335, 0dBC7ABC9E3B39803F, %fd336;
	fma.rn.f64 	%fd338, %fd337, 0d3E5ADE1569CE2BDF, 0d3E928AF3FCA213EA;
	fma.rn.f64 	%fd339, %fd338, %fd337, 0d3EC71DEE62401315;
	fma.rn.f64 	%fd340, %fd339, %fd337, 0d3EFA01997C89EB71;
	fma.rn.f64 	%fd341, %fd340, %fd337, 0d3F2A01A014761F65;
	fma.rn.f64 	%fd342, %fd341, %fd337, 0d3F56C16C1852B7AF;
	fma.rn.f64 	%fd343, %fd342, %fd337, 0d3F81111111122322;
	fma.rn.f64 	%fd344, %fd343, %fd337, 0d3FA55555555502A1;
	fma.rn.f64 	%fd345, %fd344, %fd337, 0d3FC5555555555511;
	fma.rn.f64 	%fd346, %fd345, %fd337, 0d3FE000000000000B;
	fma.rn.f64 	%fd347, %fd346, %fd337, 0d3FF0000000000000;
	fma.rn.f64 	%fd348, %fd347, %fd337, 0d3FF0000000000000;
	{
	.reg .b32 %temp; 
	mov.b64 	{%r23, %temp}, %fd348;
	}
	{
	.reg .b32 %temp; 
	mov.b64 	{%temp, %r24}, %fd348;
	}
	shl.b32 	%r152, %r22, 20;
	add.s32 	%r153, %r152, %r24;
	mov.b64 	%fd509, {%r23, %r153};
	{
	.reg .b32 %temp; 
	mov.b64 	{%temp, %r154}, %fd332;
	}
	mov.b32 	%f180, %r154;
	abs.f32 	%f65, %f180;
	setp.lt.f32 	%p35, %f65, 0f4086232B;
	@%p35 bra 	$L__BB0_14;
	setp.gt.f32 	%p36, %f64, 0f00000000;
	mov.f64 	%fd349, 0d7FF0000000000000;
	sub.f64 	%fd350, %fd349, %fd26;
	selp.f64 	%fd509, 0d0000000000000000, %fd350, %p36;
	setp.geu.f32 	%p37, %f65, 0f40874800;
	@%p37 bra 	$L__BB0_14;
	shr.u32 	%r155, %r22, 31;
	add.s32 	%r156, %r22, %r155;
	shr.s32 	%r157, %r156, 1;
	shl.b32 	%r158, %r157, 20;
	add.s32 	%r159, %r24, %r158;
	mov.b64 	%fd351, {%r23, %r159};
	sub.s32 	%r160, %r22, %r157;
	shl.b32 	%r161, %r160, 20;
	add.s32 	%r162, %r161, 1072693248;
	mov.b32 	%r163, 0;
	mov.b64 	%fd352, {%r163, %r162};
	mul.f64 	%fd509, %fd352, %fd351;
$L__BB0_14:
	add.f64 	%fd353, %fd509, 0d3FF0000000000000;
	rcp.rn.f64 	%fd354, %fd353;
	cvt.rn.f32.f64 	%f66, %fd354;
	cvt.f64.f32 	%fd355, %f66;
	mov.f64 	%fd356, 0d3FF0000000000000;
	sub.f64 	%fd357, %fd356, %fd355;
	mul.f64 	%fd358, %fd357, %fd355;
	mul.f64 	%fd359, %fd357, %fd358;
	cvt.rn.f32.f64 	%f67, %fd359;
	cvt.f64.f32 	%fd360, %f202;
	cvt.f64.f32 	%fd361, %f67;
	mul.f64 	%fd362, %fd62, %fd361;
	add.f64 	%fd363, %fd362, %fd360;
	cvt.rn.f32.f64 	%f202, %fd363;
	cvt.f64.f32 	%fd364, %f201;
	cvt.f64.f32 	%fd365, %f60;
	fma.rn.f64 	%fd366, %fd362, %fd365, %fd364;
	cvt.rn.f32.f64 	%f201, %fd366;
	cvt.f64.f32 	%fd367, %f200;
	cvt.f64.f32 	%fd368, %f63;
	fma.rn.f64 	%fd369, %fd362, %fd368, %fd367;
	cvt.rn.f32.f64 	%f200, %fd369;
	mul.f32 	%f181, %f67, %f200;
	cvt.f64.f32 	%fd370, %f181;
	sub.f64 	%fd371, %fd356, %fd368;
	mul.f64 	%fd372, %fd371, %fd368;
	mul.f64 	%fd373, %fd372, %fd370;
	cvt.rn.f32.f64 	%f71, %fd373;
	cvt.f64.f32 	%fd374, %f205;
	cvt.f64.f32 	%fd375, %f71;
	mul.f64 	%fd376, %fd62, %fd375;
	add.f64 	%fd377, %fd376, %fd374;
	cvt.rn.f32.f64 	%f205, %fd377;
	cvt.f64.f32 	%fd378, %f204;
	fma.rn.f64 	%fd379, %fd376, 0d0000000000000000, %fd378;
	cvt.rn.f32.f64 	%f204, %fd379;
	cvt.f64.f32 	%fd380, %f203;
	add.f64 	%fd381, %fd376, %fd380;
	cvt.rn.f32.f64 	%f203, %fd381;
	mul.f32 	%f182, %f201, %f67;
	cvt.f64.f32 	%fd382, %f182;
	sub.f64 	%fd383, %fd356, %fd365;
	mul.f64 	%fd384, %fd383, %fd365;
	mul.f64 	%fd385, %fd384, %fd382;
	cvt.rn.f32.f64 	%f75, %fd385;
	cvt.f64.f32 	%fd386, %f208;
	cvt.f64.f32 	%fd387, %f75;
	mul.f64 	%fd388, %fd62, %fd387;
	add.f64 	%fd389, %fd388, %fd386;
	cvt.rn.f32.f64 	%f208, %fd389;
	cvt.f64.f32 	%fd390, %f207;
	fma.rn.f64 	%fd391, %fd388, 0d0000000000000000, %fd390;
	cvt.rn.f32.f64 	%f207, %fd391;
	cvt.f64.f32 	%fd392, %f206;
	add.f64 	%fd393, %fd388, %fd392;
	cvt.rn.f32.f64 	%f206, %fd393;
	add.s32 	%r204, %r204, 1;
	setp.ne.s32 	%p38, %r204, 0;
	@%p38 bra 	$L__BB0_5;
	mov.b32 	%r164, 0;
	st.global.u32 	[%rd2+12], %r164;
	mov.b32 	%r165, 1065353216;
	st.global.u32 	[%rd2+32], %r165;
	st.global.f32 	[%rd2+52], %f60;
	st.global.f32 	[%rd2+60], %f205;
	st.global.f32 	[%rd2+64], %f204;
	st.global.f32 	[%rd2+68], %f203;
	st.global.f32 	[%rd2+72], %f63;
	st.global.f32 	[%rd2+80], %f202;
	st.global.f32 	[%rd2+84], %f201;
	st.global.f32 	[%rd2+88], %f200;
	st.global.f32 	[%rd2+92], %f66;
	st.global.f32 	[%rd2+96], %f67;
	st.global.f32 	[%rd2+76], %f71;
	st.global.f32 	[%rd2+56], %f75;
	st.global.f32 	[%rd2+40], %f208;
	st.global.f32 	[%rd2+44], %f207;
	st.global.f32 	[%rd2+48], %f206;
	bra.uni 	$L__BB0_57;
$L__BB0_16:
	setp.eq.s32 	%p2, %r1, 2;
	@%p2 bra 	$L__BB0_42;
	setp.eq.s32 	%p3, %r1, 3;
	@%p3 bra 	$L__BB0_18;
	bra.uni 	$L__BB0_57;
$L__BB0_18:
	setp.lt.s32 	%p6, %r50, 1;
	@%p6 bra 	$L__BB0_57;
	mul.wide.u32 	%rd13, %r1, 32;
	add.s64 	%rd14, %rd5, %rd13;
	ld.local.v2.f64 	{%fd65, %fd66}, [%rd14];
	ld.global.f32 	%f226, [%rd4+40];
	ld.global.f32 	%f225, [%rd4+44];
	ld.global.f32 	%f224, [%rd4+48];
	cvt.rn.f32.f64 	%f121, %fd65;
	cvt.rn.f32.f64 	%f122, %fd66;
	ld.local.f64 	%fd46, [%rd14+16];
	ld.global.f32 	%f223, [%rd4+60];
	ld.global.f32 	%f222, [%rd4+64];
	ld.global.f32 	%f221, [%rd4+68];
	ld.global.f32 	%f220, [%rd4+80];
	ld.global.f32 	%f219, [%rd4+84];
	ld.global.f32 	%f218, [%rd4+88];
	neg.s32 	%r206, %r50;
$L__BB0_20:
	fma.rn.f32 	%f159, %f225, %f121, %f226;
	fma.rn.f32 	%f138, %f224, %f122, %f159;
	cvt.f64.f32 	%fd47, %f138;
	neg.f64 	%fd67, %fd47;
	fma.rn.f64 	%fd68, %fd47, 0dBFF71547652B82FE, 0d4338000000000000;
	{
	.reg .b32 %temp; 
	mov.b64 	{%r40, %temp}, %fd68;
	}
	mov.f64 	%fd69, 0dC338000000000000;
	add.rn.f64 	%fd70, %fd68, %fd69;
	fma.rn.f64 	%fd71, %fd70, 0dBFE62E42FEFA39EF, %fd67;
	fma.rn.f64 	%fd72, %fd70, 0dBC7ABC9E3B39803F, %fd71;
	fma.rn.f64 	%fd73, %fd72, 0d3E5ADE1569CE2BDF, 0d3E928AF3FCA213EA;
	fma.rn.f64 	%fd74, %fd73, %fd72, 0d3EC71DEE62401315;
	fma.rn.f64 	%fd75, %fd74, %fd72, 0d3EFA01997C89EB71;
	fma.rn.f64 	%fd76, %fd75, %fd72, 0d3F2A01A014761F65;
	fma.rn.f64 	%fd77, %fd76, %fd72, 0d3F56C16C1852B7AF;
	fma.rn.f64 	%fd78, %fd77, %fd72, 0d3F81111111122322;
	fma.rn.f64 	%fd79, %fd78, %fd72, 0d3FA55555555502A1;
	fma.rn.f64 	%fd80, %fd79, %fd72, 0d3FC5555555555511;
	fma.rn.f64 	%fd81, %fd80, %fd72, 0d3FE000000000000B;
	fma.rn.f64 	%fd82, %fd81, %fd72, 0d3FF0000000000000;
	fma.rn.f64 	%fd83, %fd82, %fd72, 0d3FF0000000000000;
	{
	.reg .b32 %temp; 
	mov.b64 	{%r41, %temp}, %fd83;
	}
	{
	.reg .b32 %temp; 
	mov.b64 	{%temp, %r42}, %fd83;
	}
	shl.b32 	%r54, %r40, 20;
	add.s32 	%r55, %r54, %r42;
	mov.b64 	%fd513, {%r41, %r55};
	{
	.reg .b32 %temp; 
	mov.b64 	{%temp, %r56}, %fd67;
	}
	mov.b32 	%f160, %r56;
	abs.f32 	%f139, %f160;
	setp.lt.f32 	%p7, %f139, 0f4086232B;
	@%p7 bra 	$L__BB0_23;
	setp.gt.f32 	%p8, %f138, 0f00000000;
	mov.f64 	%fd84, 0d7FF0000000000000;
	sub.f64 	%fd85, %fd84, %fd47;
	selp.f64 	%fd513, 0d0000000000000000, %fd85, %p8;
	setp.geu.f32 	%p9, %f139, 0f40874800;
	@%p9 bra 	$L__BB0_23;
	shr.u32 	%r57, %r40, 31;
	add.s32 	%r58, %r40, %r57;
	shr.s32 	%r59, %r58, 1;
	shl.b32 	%r60, %r59, 20;
	add.s32 	%r61, %r42, %r60;
	mov.b64 	%fd86, {%r41, %r61};
	sub.s32 	%r62, %r40, %r59;
	shl.b32 	%r63, %r62, 20;
	add.s32 	%r64, %r63, 1072693248;
	mov.b32 	%r65, 0;
	mov.b64 	%fd87, {%r65, %r64};
	mul.f64 	%fd513, %fd87, %fd86;
$L__BB0_23:
	add.f64 	%fd88, %fd513, 0d3FF0000000000000;
	rcp.rn.f64 	%fd89, %fd88;
	cvt.rn.f32.f64 	%f140, %fd89;
	fma.rn.f32 	%f161, %f222, %f121, %f223;
	fma.rn.f32 	%f141, %f221, %f122, %f161;
	cvt.f64.f32 	%fd52, %f141;
	neg.f64 	%fd90, %fd52;
	fma.rn.f64 	%fd91, %fd52, 0dBFF71547652B82FE, 0d4338000000000000;
	{
	.reg .b32 %temp; 
	mov.b64 	{%r43, %temp}, %fd91;
	}
	mov.f64 	%fd92, 0dC338000000000000;
	add.rn.f64 	%fd93, %fd91, %fd92;
	fma.rn.f64 	%fd94, %fd93, 0dBFE62E42FEFA39EF, %fd90;
	fma.rn.f64 	%fd95, %fd93, 0dBC7ABC9E3B39803F, %fd94;
	fma.rn.f64 	%fd96, %fd95, 0d3E5ADE1569CE2BDF, 0d3E928AF3FCA213EA;
	fma.rn.f64 	%fd97, %fd96, %fd95, 0d3EC71DEE62401315;
	fma.rn.f64 	%fd98, %fd97, %fd95, 0d3EFA01997C89EB71;
	fma.rn.f64 	%fd99, %fd98, %fd95, 0d3F2A01A014761F65;
	fma.rn.f64 	%fd100, %fd99, %fd95, 0d3F56C16C1852B7AF;
	fma.rn.f64 	%fd101, %fd100, %fd95, 0d3F81111111122322;
	fma.rn.f64 	%fd102, %fd101, %fd95, 0d3FA55555555502A1;
	fma.rn.f64 	%fd103, %fd102, %fd95, 0d3FC5555555555511;
	fma.rn.f64 	%fd104, %fd103, %fd95, 0d3FE000000000000B;
	fma.rn.f64 	%fd105, %fd104, %fd95, 0d3FF0000000000000;
	fma.rn.f64 	%fd106, %fd105, %fd95, 0d3FF0000000000000;
	{
	.reg .b32 %temp; 
	mov.b64 	{%r44, %temp}, %fd106;
	}
	{
	.reg .b32 %temp; 
	mov.b64 	{%temp, %r45}, %fd106;
	}
	shl.b32 	%r66, %r43, 20;
	add.s32 	%r67, %r66, %r45;
	mov.b64 	%fd514, {%r44, %r67};
	{
	.reg .b32 %temp; 
	mov.b64 	{%temp, %r68}, %fd90;
	}
	mov.b32 	%f162, %r68;
	abs.f32 	%f142, %f162;
	setp.lt.f32 	%p10, %f142, 0f4086232B;
	@%p10 bra 	$L__BB0_26;
	setp.gt.f32 	%p11, %f141, 0f00000000;
	mov.f64 	%fd107, 0d7FF0000000000000;
	sub.f64 	%fd108, %fd107, %fd52;
	selp.f64 	%fd514, 0d0000000000000000, %fd108, %p11;
	setp.geu.f32 	%p12, %f142, 0f40874800;
	@%p12 bra 	$L__BB0_26;
	shr.u32 	%r69, %r43, 31;
	add.s32 	%r70, %r43, %r69;
	shr.s32 	%r71, %r70, 1;
	shl.b32 	%r72, %r71, 20;
	add.s32 	%r73, %r45, %r72;
	mov.b64 	%fd109, {%r44, %r73};
	sub.s32 	%r74, %r43, %r71;
	shl.b32 	%r75, %r74, 20;
	add.s32 	%r76, %r75, 1072693248;
	mov.b32 	%r77, 0;
	mov.b64 	%fd110, {%r77, %r76};
	mul.f64 	%fd514, %fd110, %fd109;
$L__BB0_26:
	add.f64 	%fd111, %fd514, 0d3FF0000000000000;
	rcp.rn.f64 	%fd112, %fd111;
	cvt.rn.f32.f64 	%f143, %fd112;
	fma.rn.f32 	%f163, %f219, %f140, %f220;
	fma.rn.f32 	%f144, %f218, %f143, %f163;
	cvt.f64.f32 	%fd57, %f144;
	neg.f64 	%fd113, %fd57;
	fma.rn.f64 	%fd114, %fd57, 0dBFF71547652B82FE, 0d4338000000000000;
	{
	.reg .b32 %temp; 
	mov.b64 	{%r46, %temp}, %fd114;
	}
	mov.f64 	%fd115, 0dC338000000000000;
	add.rn.f64 	%fd116, %fd114, %fd115;
	fma.rn.f64 	%fd117, %fd116, 0dBFE62E42FEFA39EF, %fd113;
	fma.rn.f64 	%fd118, %fd116, 0dBC7ABC9E3B39803F, %fd117;
	fma.rn.f64 	%fd119, %fd118, 0d3E5ADE1569CE2BDF, 0d3E928AF3FCA213EA;
	fma.rn.f64 	%fd120, %fd119, %fd118, 0d3EC71DEE62401315;
	fma.rn.f64 	%fd121, %fd120, %fd118, 0d3EFA01997C89EB71;
	fma.rn.f64 	%fd122, %fd121, %fd118, 0d3F2A01A014761F65;
	fma.rn.f64 	%fd123, %fd122, %fd118, 0d3F56C16C1852B7AF;
	fma.rn.f64 	%fd124, %fd123, %fd118, 0d3F81111111122322;
	fma.rn.f64 	%fd125, %fd124, %fd118, 0d3FA55555555502A1;
	fma.rn.f64 	%fd126, %fd125, %fd118, 0d3FC5555555555511;
	fma.rn.f64 	%fd127, %fd126, %fd118, 0d3FE000000000000B;
	fma.rn.f64 	%fd128, %fd127, %fd118, 0d3FF0000000000000;
	fma.rn.f64 	%fd129, %fd128, %fd118, 0d3FF0000000000000;
	{
	.reg .b32 %temp; 
	mov.b64 	{%r47, %temp}, %fd129;
	}
	{
	.reg .b32 %temp; 
	mov.b64 	{%temp, %r48}, %fd129;
	}
	shl.b32 	%r78, %r46, 20;
	add.s32 	%r79, %r78, %r48;
	mov.b64 	%fd515, {%r47, %r79};
	{
	.reg .b32 %temp; 
	mov.b64 	{%temp, %r80}, %fd113;
	}
	mov.b32 	%f164, %r80;
	abs.f32 	%f145, %f164;
	setp.lt.f32 	%p13, %f145, 0f4086232B;
	@%p13 bra 	$L__BB0_55;
	setp.gt.f32 	%p14, %f144, 0f00000000;
	mov.f64 	%fd130, 0d7FF0000000000000;
	sub.f64 	%fd131, %fd130, %fd57;
	selp.f64 	%fd515, 0d0000000000000000, %fd131, %p14;
	setp.geu.f32 	%p15, %f145, 0f40874800;
	@%p15 bra 	$L__BB0_55;
	shr.u32 	%r81, %r46, 31;
	add.s32 	%r82, %r46, %r81;
	shr.s32 	%r83, %r82, 1;
	shl.b32 	%r84, %r83, 20;
	add.s32 	%r85, %r48, %r84;
	mov.b64 	%fd132, {%r47, %r85};
	sub.s32 	%r86, %r46, %r83;
	shl.b32 	%r87, %r86, 20;
	add.s32 	%r88, %r87, 1072693248;
	mov.b32 	%r89, 0;
	mov.b64 	%fd133, {%r89, %r88};
	mul.f64 	%fd515, %fd133, %fd132;
	bra.uni 	$L__BB0_55;
$L__BB0_29:
	setp.lt.s32 	%p39, %r50, 1;
	@%p39 bra 	$L__BB0_57;
	ld.global.f32 	%f199, [%rd1+40];
	ld.global.f32 	%f198, [%rd1+44];
	ld.global.f32 	%f197, [%rd1+48];
	ld.global.f32 	%f196, [%rd1+60];
	ld.global.f32 	%f195, [%rd1+64];
	ld.global.f32 	%f194, [%rd1+68];
	ld.global.f32 	%f193, [%rd1+80];
	ld.global.f32 	%f192, [%rd1+84];
	ld.global.f32 	%f191, [%rd1+88];
	neg.s32 	%r203, %r50;
$L__BB0_31:
	fma.rn.f32 	%f183, %f198, 0f00000000, %f199;
	fma.rn.f32 	%f28, %f197, 0f00000000, %f183;
	cvt.f64.f32 	%fd1, %f28;
	neg.f64 	%fd394, %fd1;
	fma.rn.f64 	%fd395, %fd1, 0dBFF71547652B82FE, 0d4338000000000000;
	{
	.reg .b32 %temp; 
	mov.b64 	{%r5, %temp}, %fd395;
	}
	mov.f64 	%fd396, 0dC338000000000000;
	add.rn.f64 	%fd397, %fd395, %fd396;
	fma.rn.f64 	%fd398, %fd397, 0dBFE62E42FEFA39EF, %fd394;
	fma.rn.f64 	%fd399, %fd397, 0dBC7ABC9E3B39803F, %fd398;
	fma.rn.f64 	%fd400, %fd399, 0d3E5ADE1569CE2BDF, 0d3E928AF3FCA213EA;
	fma.rn.f64 	%fd401, %fd400, %fd399, 0d3EC71DEE62401315;
	fma.rn.f64 	%fd402, %fd401, %fd399, 0d3EFA01997C89EB71;
	fma.rn.f64 	%fd403, %fd402, %fd399, 0d3F2A01A014761F65;
	fma.rn.f64 	%fd404, %fd403, %fd399, 0d3F56C16C1852B7AF;
	fma.rn.f64 	%fd405, %fd404, %fd399, 0d3F81111111122322;
	fma.rn.f64 	%fd406, %fd405, %fd399, 0d3FA55555555502A1;
	fma.rn.f64 	%fd407, %fd406, %fd399, 0d3FC5555555555511;
	fma.rn.f64 	%fd408, %fd407, %fd399, 0d3FE000000000000B;
	fma.rn.f64 	%fd409, %fd408, %fd399, 0d3FF0000000000000;
	fma.rn.f64 	%fd410, %fd409, %fd399, 0d3FF0000000000000;
	{
	.reg .b32 %temp; 
	mov.b64 	{%r6, %temp}, %fd410;
	}
	{
	.reg .b32 %temp; 
	mov.b64 	{%temp, %r7}, %fd410;
	}
	shl.b32 	%r166, %r5, 20;
	add.s32 	%r167, %r166, %r7;
	mov.b64 	%fd504, {%r6, %r167};
	{
	.reg .b32 %temp; 
	mov.b64 	{%temp, %r168}, %fd394;
	}
	mov.b32 	%f184, %r168;
	abs.f32 	%f29, %f184;
	setp.lt.f32 	%p40, %f29, 0f4086232B;
	@%p40 bra 	$L__BB0_34;
	setp.gt.f32 	%p41, %f28, 0f00000000;
	mov.f64 	%fd411, 0d7FF0000000000000;
	sub.f64 	%fd412, %fd411, %fd1;
	selp.f64 	%fd504, 0d0000000000000000, %fd412, %p41;
	setp.geu.f32 	%p42, %f29, 0f40874800;
	@%p42 bra 	$L__BB0_34;
	shr.u32 	%r169, %r5, 31;
	add.s32 	%r170, %r5, %r169;
	shr.s32 	%r171, %r170, 1;
	shl.b32 	%r172, %r171, 20;
	add.s32 	%r173, %r7, %r172;
	mov.b64 	%fd413, {%r6, %r173};
	sub.s32 	%r174, %r5, %r171;
	shl.b32 	%r175, %r174, 20;
	add.s32 	%r176, %r175, 1072693248;
	mov.b32 	%r177, 0;
	mov.b64 	%fd414, {%r177, %r176};
	mul.f64 	%fd504, %fd414, %fd413;
$L__BB0_34:
	add.f64 	%fd415, %fd504, 0d3FF0000000000000;
	rcp.rn.f64 	%fd416, %fd415;
	cvt.rn.f32.f64 	%f30, %fd416;
	fma.rn.f32 	%f185, %f195, 0f00000000, %f196;
	fma.rn.f32 	%f31, %f194, 0f00000000, %f185;
	cvt.f64.f32 	%fd6, %f31;
	neg.f64 	%fd417, %fd6;
	fma.rn.f64 	%fd418, %fd6, 0dBFF71547652B82FE, 0d4338000000000000;
	{
	.reg .b32 %temp; 
	mov.b64 	{%r8, %temp}, %fd418;
	}
	mov.f64 	%fd419, 0dC338000000000000;
	add.rn.f64 	%fd420, %fd418, %fd419;
	fma.rn.f64 	%fd421, %fd420, 0dBFE62E42FEFA39EF, %fd417;
	fma.rn.f64 	%fd422, %fd420, 0dBC7ABC9E3B39803F, %fd421;
	fma.rn.f64 	%fd423, %fd422, 0d3E5ADE1569CE2BDF, 0d3E928AF3FCA213EA;
	fma.rn.f64 	%fd424, %fd423, %fd422, 0d3EC71DEE62401315;
	fma.rn.f64 	%fd425, %fd424, %fd422, 0d3EFA01997C89EB71;
	fma.rn.f64 	%fd426, %fd425, %fd422, 0d3F2A01A014761F65;
	fma.rn.f64 	%fd427, %fd426, %fd422, 0d3F56C16C1852B7AF;
	fma.rn.f64 	%fd428, %fd427, %fd422, 0d3F81111111122322;
	fma.rn.f64 	%fd429, %fd428, %fd422, 0d3FA55555555502A1;
	fma.rn.f64 	%fd430, %fd429, %fd422, 0d3FC5555555555511;
	fma.rn.f64 	%fd431, %fd430, %fd422, 0d3FE000000000000B;
	fma.rn.f64 	%fd432, %fd431, %fd422, 0d3FF0000000000000;
	fma.rn.f64 	%fd433, %fd432, %fd422, 0d3FF0000000000000;
	{
	.reg .b32 %temp; 
	mov.b64 	{%r9, %temp}, %fd433;
	}
	{
	.reg .b32 %temp; 
	mov.b64 	{%temp, %r10}, %fd433;
	}
	shl.b32 	%r178, %r8, 20;
	add.s32 	%r179, %r178, %r10;
	mov.b64 	%fd505, {%r9, %r179};
	{
	.reg .b32 %temp; 
	mov.b64 	{%temp, %r180}, %fd417;
	}
	mov.b32 	%f186, %r180;
	abs.f32 	%f32, %f186;
	setp.lt.f32 	%p43, %f32, 0f4086232B;
	@%p43 bra 	$L__BB0_37;
	setp.gt.f32 	%p44, %f31, 0f00000000;
	mov.f64 	%fd434, 0d7FF0000000000000;
	sub.f64 	%fd435, %fd434, %fd6;
	selp.f64 	%fd505, 0d0000000000000000, %fd435, %p44;
	setp.geu.f32 	%p45, %f32, 0f40874800;
	@%p45 bra 	$L__BB0_37;
	shr.u32 	%r181, %r8, 31;
	add.s32 	%r182, %r8, %r181;
	shr.s32 	%r183, %r182, 1;
	shl.b32 	%r184, %r183, 20;
	add.s32 	%r185, %r10, %r184;
	mov.b64 	%fd436, {%r9, %r185};
	sub.s32 	%r186, %r8, %r183;
	shl.b32 	%r187, %r186, 20;
	add.s32 	%r188, %r187, 1072693248;
	mov.b32 	%r189, 0;
	mov.b64 	%fd437, {%r189, %r188};
	mul.f64 	%fd505, %fd437, %fd436;
$L__BB0_37:
	add.f64 	%fd438, %fd505, 0d3FF0000000000000;
	rcp.rn.f64 	%fd439, %fd438;
	cvt.rn.f32.f64 	%f33, %fd439;
	fma.rn.f32 	%f187, %f192, %f30, %f193;
	fma.rn.f32 	%f34, %f191, %f33, %f187;
	cvt.f64.f32 	%fd11, %f34;
	neg.f64 	%fd440, %fd11;
	fma.rn.f64 	%fd441, %fd11, 0dBFF71547652B82FE, 0d4338000000000000;
	{
	.reg .b32 %temp; 
	mov.b64 	{%r11, %temp}, %fd441;
	}
	mov.f64 	%fd442, 0dC338000000000000;
	add.rn.f64 	%fd443, %fd441, %fd442;
	fma.rn.f64 	%fd444, %fd443, 0dBFE62E42FEFA39EF, %fd440;
	fma.rn.f64 	%fd445, %fd443, 0dBC7ABC9E3B39803F, %fd444;
	fma.rn.f64 	%fd446, %fd445, 0d3E5ADE1569CE2BDF, 0d3E928AF3FCA213EA;
	fma.rn.f64 	%fd447, %fd446, %fd445, 0d3EC71DEE62401315;
	fma.rn.f64 	%fd448, %fd447, %fd445, 0d3EFA01997C89EB71;
	fma.rn.f64 	%fd449, %fd448, %fd445, 0d3F2A01A014761F65;
	fma.rn.f64 	%fd450, %fd449, %fd445, 0d3F56C16C1852B7AF;
	fma.rn.f64 	%fd451, %fd450, %fd445, 0d3F81111111122322;
	fma.rn.f64 	%fd452, %fd451, %fd445, 0d3FA55555555502A1;
	fma.rn.f64 	%fd453, %fd452, %fd445, 0d3FC5555555555511;
	fma.rn.f64 	%fd454, %fd453, %fd445, 0d3FE000000000000B;
	fma.rn.f64 	%fd455, %fd454, %fd445, 0d3FF0000000000000;
	fma.rn.f64 	%fd456, %fd455, %fd445, 0d3FF0000000000000;
	{
	.reg .b32 %temp; 
	mov.b64 	{%r12, %temp}, %fd456;
	}
	{
	.reg .b32 %temp; 
	mov.b64 	{%temp, %r13}, %fd456;
	}
	shl.b32 	%r190, %r11, 20;
	add.s32 	%r191, %r190, %r13;
	mov.b64 	%fd506, {%r12, %r191};
	{
	.reg .b32 %temp; 
	mov.b64 	{%temp, %r192}, %fd440;
	}
	mov.b32 	%f188, %r192;
	abs.f32 	%f35, %f188;
	setp.lt.f32 	%p46, %f35, 0f4086232B;
	@%p46 bra 	$L__BB0_40;
	setp.gt.f32 	%p47, %f34, 0f00000000;
	mov.f64 	%fd457, 0d7FF0000000000000;
	sub.f64 	%fd458, %fd457, %fd11;
	selp.f64 	%fd506, 0d0000000000000000, %fd458, %p47;
	setp.geu.f32 	%p48, %f35, 0f40874800;
	@%p48 bra 	$L__BB0_40;
	shr.u32 	%r193, %r11, 31;
	add.s32 	%r194, %r11, %r193;
	shr.s32 	%r195, %r194, 1;
	shl.b32 	%r196, %r195, 20;
	add.s32 	%r197, %r13, %r196;
	mov.b64 	%fd459, {%r12, %r197};
	sub.s32 	%r198, %r11, %r195;
	shl.b32 	%r199, %r198, 20;
	add.s32 	%r200, %r199, 1072693248;
	mov.b32 	%r201, 0;
	mov.b64 	%fd460, {%r201, %r200};
	mul.f64 	%fd506, %fd460, %fd459;
$L__BB0_40:
	add.f64 	%fd461, %fd506, 0d3FF0000000000000;
	rcp.rn.f64 	%fd462, %fd461;
	cvt.rn.f32.f64 	%f36, %fd462;
	cvt.f64.f32 	%fd463, %f36;
	mov.f64 	%fd464, 0d0000000000000000;
	sub.f64 	%fd465, %fd464, %fd463;
	mov.f64 	%fd466, 0d3FF0000000000000;
	sub.f64 	%fd467, %fd466, %fd463;
	mul.f64 	%fd468, %fd467, %fd463;
	mul.f64 	%fd469, %fd465, %fd468;
	cvt.rn.f32.f64 	%f37, %fd469;
	cvt.f64.f32 	%fd470, %f193;
	cvt.f64.f32 	%fd471, %f37;
	mul.f64 	%fd472, %fd62, %fd471;
	add.f64 	%fd473, %fd472, %fd470;
	cvt.rn.f32.f64 	%f193, %fd473;
	cvt.f64.f32 	%fd474, %f192;
	cvt.f64.f32 	%fd475, %f30;
	fma.rn.f64 	%fd476, %fd472, %fd475, %fd474;
	cvt.rn.f32.f64 	%f192, %fd476;
	cvt.f64.f32 	%fd477, %f191;
	cvt.f64.f32 	%fd478, %f33;
	fma.rn.f64 	%fd479, %fd472, %fd478, %fd477;
	cvt.rn.f32.f64 	%f191, %fd479;
	mul.f32 	%f189, %f37, %f191;
	cvt.f64.f32 	%fd480, %f189;
	sub.f64 	%fd481, %fd466, %fd478;
	mul.f64 	%fd482, %fd481, %fd478;
	mul.f64 	%fd483, %fd482, %fd480;
	cvt.rn.f32.f64 	%f41, %fd483;
	cvt.f64.f32 	%fd484, %f196;
	cvt.f64.f32 	%fd485, %f41;
	mul.f64 	%fd486, %fd62, %fd485;
	add.f64 	%fd487, %fd486, %fd484;
	cvt.rn.f32.f64 	%f196, %fd487;
	cvt.f64.f32 	%fd488, %f195;
	fma.rn.f64 	%fd489, %fd486, 0d0000000000000000, %fd488;
	cvt.rn.f32.f64 	%f195, %fd489;
	cvt.f64.f32 	%fd490, %f194;
	fma.rn.f64 	%fd491, %fd486, 0d0000000000000000, %fd490;
	cvt.rn.f32.f64 	%f194, %fd491;
	mul.f32 	%f190, %f192, %f37;
	cvt.f64.f32 	%fd492, %f190;
	sub.f64 	%fd493, %fd466, %fd475;
	mul.f64 	%fd494, %fd493, %fd475;
	mul.f64 	%fd495, %fd494, %fd492;
	cvt.rn.f32.f64 	%f45, %fd495;
	cvt.f64.f32 	%fd496, %f199;
	cvt.f64.f32 	%fd497, %f45;
	mul.f64 	%fd498, %fd62, %fd497;
	add.f64 	%fd499, %fd498, %fd496;
	cvt.rn.f32.f64 	%f199, %fd499;
	cvt.f64.f32 	%fd500, %f198;
	fma.rn.f64 	%fd501, %fd498, 0d0000000000000000, %fd500;
	cvt.rn.f32.f64 	%f198, %fd501;
	cvt.f64.f32 	%fd502, %f197;
	fma.rn.f64 	%fd503, %fd498, 0d0000000000000000, %fd502;
	cvt.rn.f32.f64 	%f197, %fd503;
	add.s32 	%r203, %r203, 1;
	setp.eq.s32 	%p49, %r203, 0;
	@%p49 bra 	$L__BB0_41;
	bra.uni 	$L__BB0_31;
$L__BB0_41:
	mov.b32 	%r202, 0;
	st.global.u32 	[%rd1+12], %r202;
	st.global.u32 	[%rd1+32], %r202;
	st.global.f32 	[%rd1+52], %f30;
	st.global.f32 	[%rd1+60], %f196;
	st.global.f32 	[%rd1+64], %f195;
	st.global.f32 	[%rd1+68], %f194;
	st.global.f32 	[%rd1+72], %f33;
	st.global.f32 	[%rd1+80], %f193;
	st.global.f32 	[%rd1+84], %f192;
	st.global.f32 	[%rd1+88], %f191;
	st.global.f32 	[%rd1+92], %f36;
	st.global.f32 	[%rd1+96], %f37;
	st.global.f32 	[%rd1+76], %f41;
	st.global.f32 	[%rd1+56], %f45;
	st.global.f32 	[%rd1+40], %f199;
	st.global.f32 	[%rd1+44], %f198;
	st.global.f32 	[%rd1+48], %f197;
	bra.uni 	$L__BB0_57;
$L__BB0_42:
	setp.lt.s32 	%p17, %r50, 1;
	@%p17 bra 	$L__BB0_57;
	ld.global.f32 	%f217, [%rd3+40];
	ld.global.f32 	%f216, [%rd3+44];
	ld.global.f32 	%f215, [%rd3+48];
	ld.global.f32 	%f214, [%rd3+60];
	ld.global.f32 	%f213, [%rd3+64];
	ld.global.f32 	%f212, [%rd3+68];
	ld.global.f32 	%f211, [%rd3+80];
	ld.global.f32 	%f210, [%rd3+84];
	ld.global.f32 	%f209, [%rd3+88];
	neg.s32 	%r205, %r50;
$L__BB0_44:
	add.f32 	%f167, %f217, %f216;
	fma.rn.f32 	%f97, %f215, 0f00000000, %f167;
	cvt.f64.f32 	%fd31, %f97;
	neg.f64 	%fd178, %fd31;
	fma.rn.f64 	%fd179, %fd31, 0dBFF71547652B82FE, 0d4338000000000000;
	{
	.reg .b32 %temp; 
	mov.b64 	{%r28, %temp}, %fd179;
	}
	mov.f64 	%fd180, 0dC338000000000000;
	add.rn.f64 	%fd181, %fd179, %fd180;
	fma.rn.f64 	%fd182, %fd181, 0dBFE62E42FEFA39EF, %fd178;
	fma.rn.f64 	%fd183, %fd181, 0dBC7ABC9E3B39803F, %fd182;
	fma.rn.f64 	%fd184, %fd183, 0d3E5ADE1569CE2BDF, 0d3E928AF3FCA213EA;
	fma.rn.f64 	%fd185, %fd184, %fd183, 0d3EC71DEE62401315;
	fma.rn.f64 	%fd186, %fd185, %fd183, 0d3EFA01997C89EB71;
	fma.rn.f64 	%fd187, %fd186, %fd183, 0d3F2A01A014761F65;
	fma.rn.f64 	%fd188, %fd187, %fd183, 0d3F56C16C1852B7AF;
	fma.rn.f64 	%fd189, %fd188, %fd183, 0d3F81111111122322;
	fma.rn.f64 	%fd190, %fd189, %fd183, 0d3FA55555555502A1;
	fma.rn.f64 	%fd191, %fd190, %fd183, 0d3FC5555555555511;
	fma.rn.f64 	%fd192, %fd191, %fd183, 0d3FE000000000000B;
	fma.rn.f64 	%fd193, %fd192, %fd183, 0d3FF0000000000000;
	fma.rn.f64 	%fd194, %fd193, %fd183, 0d3FF0000000000000;
	{
	.reg .b32 %temp; 
	mov.b64 	{%r29, %temp}, %fd194;
	}
	{
	.reg .b32 %temp; 
	mov.b64 	{%temp, %r30}, %fd194;
	}
	shl.b32 	%r90, %r28, 20;
	add.s32 	%r91, %r90, %r30;
	mov.b64 	%fd510, {%r29, %r91};
	{
	.reg .b32 %temp; 
	mov.b64 	{%temp, %r92}, %fd178;
	}
	mov.b32 	%f168, %r92;
	abs.f32 	%f98, %f168;
	setp.lt.f32 	%p18, %f98, 0f4086232B;
	@%p18 bra 	$L__BB0_47;
	setp.gt.f32 	%p19, %f97, 0f00000000;
	mov.f64 	%fd195, 0d7FF0000000000000;
	sub.f64 	%fd196, %fd195, %fd31;
	selp.f64 	%fd510, 0d0000000000000000, %fd196, %p19;
	setp.geu.f32 	%p20, %f98, 0f40874800;
	@%p20 bra 	$L__BB0_47;
	shr.u32 	%r93, %r28, 31;
	add.s32 	%r94, %r28, %r93;
	shr.s32 	%r95, %r94, 1;
	shl.b32 	%r96, %r95, 20;
	add.s32 	%r97, %r30, %r96;
	mov.b64 	%fd197, {%r29, %r97};
	sub.s32 	%r98, %r28, %r95;
	shl.b32 	%r99, %r98, 20;
	add.s32 	%r100, %r99, 1072693248;
	mov.b32 	%r101, 0;
	mov.b64 	%fd198, {%r101, %r100};
	mul.f64 	%fd510, %fd198, %fd197;
$L__BB0_47:
	add.f64 	%fd199, %fd510, 0d3FF0000000000000;
	rcp.rn.f64 	%fd200, %fd199;
	cvt.rn.f32.f64 	%f99, %fd200;
	add.f32 	%f169, %f214, %f213;
	fma.rn.f32 	%f100, %f212, 0f00000000, %f169;
	cvt.f64.f32 	%fd36, %f100;
	neg.f64 	%fd201, %fd36;
	fma.rn.f64 	%fd202, %fd36, 0dBFF71547652B82FE, 0d4338000000000000;
	{
	.reg .b32 %temp; 
	mov.b64 	{%r31, %temp}, %fd202;
	}
	mov.f64 	%fd203, 0dC338000000000000;
	add.rn.f64 	%fd204, %fd202, %fd203;
	fma.rn.f64 	%fd205, %fd204, 0dBFE62E42FEFA39EF, %fd201;
	fma.rn.f64 	%fd206, %fd204, 0dBC7ABC9E3B39803F, %fd205;
	fma.rn.f64 	%fd207, %fd206, 0d3E5ADE1569CE2BDF, 0d3E928AF3FCA213EA;
	fma.rn.f64 	%fd208, %fd207, %fd206, 0d3EC71DEE62401315;
	fma.rn.f64 	%fd209, %fd208, %fd206, 0d3EFA01997C89EB71;
	fma.rn.f64 	%fd210, %fd209, %fd206, 0d3F2A01A014761F65;
	fma.rn.f64 	%fd211, %fd210, %fd206, 0d3F56C16C1852B7AF;
	fma.rn.f64 	%fd212, %fd211, %fd206, 0d3F81111111122322;
	fma.rn.f64 	%fd213, %fd212, %fd206, 0d3FA55555555502A1;
	fma.rn.f64 	%fd214, %fd213, %fd206, 0d3FC5555555555511;
	fma.rn.f64 	%fd215, %fd214, %fd206, 0d3FE000000000000B;
	fma.rn.f64 	%fd216, %fd215, %fd206, 0d3FF0000000000000;
	fma.rn.f64 	%fd217, %fd216, %fd206, 0d3FF0000000000000;
	{
	.reg .b32 %temp; 
	mov.b64 	{%r32, %temp}, %fd217;
	}
	{
	.reg .b32 %temp; 
	mov.b64 	{%temp, %r33}, %fd217;
	}
	shl.b32 	%r102, %r31, 20;
	add.s32 	%r103, %r102, %r33;
	mov.b64 	%fd511, {%r32, %r103};
	{
	.reg .b32 %temp; 
	mov.b64 	{%temp, %r104}, %fd201;
	}
	mov.b32 	%f170, %r104;
	abs.f32 	%f101, %f170;
	setp.lt.f32 	%p21, %f101, 0f4086232B;
	@%p21 bra 	$L__BB0_50;
	setp.gt.f32 	%p22, %f100, 0f00000000;
	mov.f64 	%fd218, 0d7FF0000000000000;
	sub.f64 	%fd219, %fd218, %fd36;
	selp.f64 	%fd511, 0d0000000000000000, %fd219, %p22;
	setp.geu.f32 	%p23, %f101, 0f40874800;
	@%p23 bra 	$L__BB0_50;
	shr.u32 	%r105, %r31, 31;
	add.s32 	%r106, %r31, %r105;
	shr.s32 	%r107, %r106, 1;
	shl.b32 	%r108, %r107, 20;
	add.s32 	%r109, %r33, %r108;
	mov.b64 	%fd220, {%r32, %r109};
	sub.s32 	%r110, %r31, %r107;
	shl.b32 	%r111, %r110, 20;
	add.s32 	%r112, %r111, 1072693248;
	mov.b32 	%r113, 0;
	mov.b64 	%fd221, {%r113, %r112};
	mul.f64 	%fd511, %fd221, %fd220;
$L__BB0_50:
	add.f64 	%fd222, %fd511, 0d3FF0000000000000;
	rcp.rn.f64 	%fd223, %fd222;
	cvt.rn.f32.f64 	%f102, %fd223;
	fma.rn.f32 	%f171, %f210, %f99, %f211;
	fma.rn.f32 	%f103, %f209, %f102, %f171;
	cvt.f64.f32 	%fd41, %f103;
	neg.f64 	%fd224, %fd41;
	fma.rn.f64 	%fd225, %fd41, 0dBFF71547652B82FE, 0d4338000000000000;
	{
	.reg .b32 %temp; 
	mov.b64 	{%r34, %temp}, %fd225;
	}
	mov.f64 	%fd226, 0dC338000000000000;
	add.rn.f64 	%fd227, %fd225, %fd226;
	fma.rn.f64 	%fd228, %fd227, 0dBFE62E42FEFA39EF, %fd224;
	fma.rn.f64 	%fd229, %fd227, 0dBC7ABC9E3B39803F, %fd228;
	fma.rn.f64 	%fd230, %fd229, 0d3E5ADE1569CE2BDF, 0d3E928AF3FCA213EA;
	fma.rn.f64 	%fd231, %fd230, %fd229, 0d3EC71DEE62401315;
	fma.rn.f64 	%fd232, %fd231, %fd229, 0d3EFA01997C89EB71;
	fma.rn.f64 	%fd233, %fd232, %fd229, 0d3F2A01A014761F65;
	fma.rn.f64 	%fd234, %fd233, %fd229, 0d3F56C16C1852B7AF;
	fma.rn.f64 	%fd235, %fd234, %fd229, 0d3F81111111122322;
	fma.rn.f64 	%fd236, %fd235, %fd229, 0d3FA55555555502A1;
	fma.rn.f64 	%fd237, %fd236, %fd229, 0d3FC5555555555511;
	fma.rn.f64 	%fd238, %fd237, %fd229, 0d3FE000000000000B;
	fma.rn.f64 	%fd239, %fd238, %fd229, 0d3FF0000000000000;
	fma.rn.f64 	%fd240, %fd239, %fd229, 0d3FF0000000000000;
	{
	.reg .b32 %temp; 
	mov.b64 	{%r35, %temp}, %fd240;
	}
	{
	.reg .b32 %temp; 
	mov.b64 	{%temp, %r36}, %fd240;
	}
	shl.b32 	%r114, %r34, 20;
	add.s32 	%r115, %r114, %r36;
	mov.b64 	%fd512, {%r35, %r115};
	{
	.reg .b32 %temp; 
	mov.b64 	{%temp, %r116}, %fd224;
	}
	mov.b32 	%f172, %r116;
	abs.f32 	%f104, %f172;
	setp.lt.f32 	%p24, %f104, 0f4086232B;
	@%p24 bra 	$L__BB0_53;
	setp.gt.f32 	%p25, %f103, 0f00000000;
	mov.f64 	%fd241, 0d7FF0000000000000;
	sub.f64 	%fd242, %fd241, %fd41;
	selp.f64 	%fd512, 0d0000000000000000, %fd242, %p25;
	setp.geu.f32 	%p26, %f104, 0f40874800;
	@%p26 bra 	$L__BB0_53;
	shr.u32 	%r117, %r34, 31;
	add.s32 	%r118, %r34, %r117;
	shr.s32 	%r119, %r118, 1;
	shl.b32 	%r120, %r119, 20;
	add.s32 	%r121, %r36, %r120;
	mov.b64 	%fd243, {%r35, %r121};
	sub.s32 	%r122, %r34, %r119;
	shl.b32 	%r123, %r122, 20;
	add.s32 	%r124, %r123, 1072693248;
	mov.b32 	%r125, 0;
	mov.b64 	%fd244, {%r125, %r124};
	mul.f64 	%fd512, %fd244, %fd243;
$L__BB0_53:
	add.f64 	%fd245, %fd512, 0d3FF0000000000000;
	rcp.rn.f64 	%fd246, %fd245;
	cvt.rn.f32.f64 	%f105, %fd246;
	cvt.f64.f32 	%fd247, %f105;
	mov.f64 	%fd248, 0d3FF0000000000000;
	sub.f64 	%fd249, %fd248, %fd247;
	mul.f64 	%fd250, %fd249, %fd247;
	mul.f64 	%fd251, %fd249, %fd250;
	cvt.rn.f32.f64 	%f106, %fd251;
	cvt.f64.f32 	%fd252, %f211;
	cvt.f64.f32 	%fd253, %f106;
	mul.f64 	%fd254, %fd62, %fd253;
	add.f64 	%fd255, %fd254, %fd252;
	cvt.rn.f32.f64 	%f211, %fd255;
	cvt.f64.f32 	%fd256, %f210;
	cvt.f64.f32 	%fd257, %f99;
	fma.rn.f64 	%fd258, %fd254, %fd257, %fd256;
	cvt.rn.f32.f64 	%f210, %fd258;
	cvt.f64.f32 	%fd259, %f209;
	cvt.f64.f32 	%fd260, %f102;
	fma.rn.f64 	%fd261, %fd254, %fd260, %fd259;
	cvt.rn.f32.f64 	%f209, %fd261;
	mul.f32 	%f173, %f106, %f209;
	cvt.f64.f32 	%fd262, %f173;
	sub.f64 	%fd263, %fd248, %fd260;
	mul.f64 	%fd264, %fd263, %fd260;
	mul.f64 	%fd265, %fd264, %fd262;
	cvt.rn.f32.f64 	%f110, %fd265;
	cvt.f64.f32 	%fd266, %f214;
	cvt.f64.f32 	%fd267, %f110;
	mul.f64 	%fd268, %fd62, %fd267;
	add.f64 	%fd269, %fd268, %fd266;
	cvt.rn.f32.f64 	%f214, %fd269;
	cvt.f64.f32 	%fd270, %f213;
	add.f64 	%fd271, %fd268, %fd270;
	cvt.rn.f32.f64 	%f213, %fd271;
	cvt.f64.f32 	%fd272, %f212;
	fma.rn.f64 	%fd273, %fd268, 0d0000000000000000, %fd272;
	cvt.rn.f32.f64 	%f212, %fd273;
	mul.f32 	%f174, %f210, %f106;
	cvt.f64.f32 	%fd274, %f174;
	sub.f64 	%fd275, %fd248, %fd257;
	mul.f64 	%fd276, %fd275, %fd257;
	mul.f64 	%fd277, %fd276, %fd274;
	cvt.rn.f32.f64 	%f114, %fd277;
	cvt.f64.f32 	%fd278, %f217;
	cvt.f64.f32 	%fd279, %f114;
	mul.f64 	%fd280, %fd62, %fd279;
	add.f64 	%fd281, %fd280, %fd278;
	cvt.rn.f32.f64 	%f217, %fd281;
	cvt.f64.f32 	%fd282, %f216;
	add.f64 	%fd283, %fd280, %fd282;
	cvt.rn.f32.f64 	%f216, %fd283;
	cvt.f64.f32 	%fd284, %f215;
	fma.rn.f64 	%fd285, %fd280, 0d0000000000000000, %fd284;
	cvt.rn.f32.f64 	%f215, %fd285;
	add.s32 	%r205, %r205, 1;
	setp.ne.s32 	%p27, %r205, 0;
	@%p27 bra 	$L__BB0_44;
	mov.b32 	%r126, 1065353216;
	st.global.u32 	[%rd3+12], %r126;
	mov.b32 	%r127, 0;
	st.global.u32 	[%rd3+32], %r127;
	st.global.f32 	[%rd3+52], %f99;
	st.global.f32 	[%rd3+60], %f214;
	st.global.f32 	[%rd3+64], %f213;
	st.global.f32 	[%rd3+68], %f212;
	st.global.f32 	[%rd3+72], %f102;
	st.global.f32 	[%rd3+80], %f211;
	st.global.f32 	[%rd3+84], %f210;
	st.global.f32 	[%rd3+88], %f209;
	st.global.f32 	[%rd3+92], %f105;
	st.global.f32 	[%rd3+96], %f106;
	st.global.f32 	[%rd3+76], %f110;
	st.global.f32 	[%rd3+56], %f114;
	st.global.f32 	[%rd3+40], %f217;
	st.global.f32 	[%rd3+44], %f216;
	st.global.f32 	[%rd3+48], %f215;
	bra.uni 	$L__BB0_57;
$L__BB0_55:
	add.f64 	%fd134, %fd515, 0d3FF0000000000000;
	rcp.rn.f64 	%fd135, %fd134;
	cvt.rn.f32.f64 	%f146, %fd135;
	cvt.f64.f32 	%fd136, %f146;
	sub.f64 	%fd137, %fd46, %fd136;
	mov.f64 	%fd138, 0d3FF0000000000000;
	sub.f64 	%fd139, %fd138, %fd136;
	mul.f64 	%fd140, %fd139, %fd136;
	mul.f64 	%fd141, %fd137, %fd140;
	cvt.rn.f32.f64 	%f147, %fd141;
	cvt.f64.f32 	%fd142, %f220;
	cvt.f64.f32 	%fd143, %f147;
	mul.f64 	%fd144, %fd62, %fd143;
	add.f64 	%fd145, %fd144, %fd142;
	cvt.rn.f32.f64 	%f220, %fd145;
	cvt.f64.f32 	%fd146, %f219;
	cvt.f64.f32 	%fd147, %f140;
	fma.rn.f64 	%fd148, %fd144, %fd147, %fd146;
	cvt.rn.f32.f64 	%f219, %fd148;
	cvt.f64.f32 	%fd149, %f218;
	cvt.f64.f32 	%fd150, %f143;
	fma.rn.f64 	%fd151, %fd144, %fd150, %fd149;
	cvt.rn.f32.f64 	%f218, %fd151;
	mul.f32 	%f165, %f147, %f218;
	cvt.f64.f32 	%fd152, %f165;
	sub.f64 	%fd153, %fd138, %fd150;
	mul.f64 	%fd154, %fd153, %fd150;
	mul.f64 	%fd155, %fd154, %fd152;
	cvt.rn.f32.f64 	%f151, %fd155;
	cvt.f64.f32 	%fd156, %f223;
	cvt.f64.f32 	%fd157, %f151;
	mul.f64 	%fd158, %fd62, %fd157;
	add.f64 	%fd159, %fd158, %fd156;
	cvt.rn.f32.f64 	%f223, %fd159;
	cvt.f64.f32 	%fd160, %f222;
	cvt.f64.f32 	%fd161, %f121;
	fma.rn.f64 	%fd162, %fd158, %fd161, %fd160;
	cvt.rn.f32.f64 	%f222, %fd162;
	cvt.f64.f32 	%fd163, %f221;
	cvt.f64.f32 	%fd164, %f122;
	fma.rn.f64 	%fd165, %fd158, %fd164, %fd163;
	cvt.rn.f32.f64 	%f221, %fd165;
	mul.f32 	%f166, %f219, %f147;
	cvt.f64.f32 	%fd166, %f166;
	sub.f64 	%fd167, %fd138, %fd147;
	mul.f64 	%fd168, %fd167, %fd147;
	mul.f64 	%fd169, %fd168, %fd166;
	cvt.rn.f32.f64 	%f155, %fd169;
	cvt.f64.f32 	%fd170, %f226;
	cvt.f64.f32 	%fd171, %f155;
	mul.f64 	%fd172, %fd62, %fd171;
	add.f64 	%fd173, %fd172, %fd170;
	cvt.rn.f32.f64 	%f226, %fd173;
	cvt.f64.f32 	%fd174, %f225;
	fma.rn.f64 	%fd175, %fd172, %fd161, %fd174;
	cvt.rn.f32.f64 	%f225, %fd175;
	cvt.f64.f32 	%fd176, %f224;
	fma.rn.f64 	%fd177, %fd172, %fd164, %fd176;
	cvt.rn.f32.f64 	%f224, %fd177;
	add.s32 	%r206, %r206, 1;
	setp.eq.s32 	%p16, %r206, 0;
	@%p16 bra 	$L__BB0_56;
	bra.uni 	$L__BB0_20;
$L__BB0_56:
	st.global.f32 	[%rd4+12], %f121;
	st.global.f32 	[%rd4+32], %f122;
	st.global.f32 	[%rd4+52], %f140;
	st.global.f32 	[%rd4+60], %f223;
	st.global.f32 	[%rd4+64], %f222;
	st.global.f32 	[%rd4+68], %f221;
	st.global.f32 	[%rd4+72], %f143;
	st.global.f32 	[%rd4+80], %f220;
	st.global.f32 	[%rd4+84], %f219;
	st.global.f32 	[%rd4+88], %f218;
	st.global.f32 	[%rd4+92], %f146;
	st.global.f32 	[%rd4+96], %f147;
	st.global.f32 	[%rd4+76], %f151;
	st.global.f32 	[%rd4+56], %f155;
	st.global.f32 	[%rd4+40], %f226;
	st.global.f32 	[%rd4+44], %f225;
	st.global.f32 	[%rd4+48], %f224;
$L__BB0_57:
	ret;

}


// ===== COMPILED SASS (sm_100) =====

	.target	sm_100

	.elftype	@"ET_EXEC"


//--------------------- .note.nv.tkinfo           --------------------------
	.section	.note.nv.tkinfo,"",@"SHT_NOTE"
	.sectionflags	@"SHF_NOTE_NV_TKINFO"
	.tkinfo
        /*0018*/ 	.word	0x00000002
        /*0030*/ 	.string	""
        /*0030*/ 	.string	"ptxas"
        /*0030*/ 	.string	"Cuda compilation tools, release 13.0, V13.0.88"
        /*0030*/ 	.string	"Build cuda_13.0.r13.0/compiler.36424714_0"
        /*0030*/ 	.string	"-arch sm_100 -m 64 "



//--------------------- .note.nv.cuinfo           --------------------------
	.section	.note.nv.cuinfo,"",@"SHT_NOTE"
	.sectionflags	@"SHF_NOTE_NV_CUINFO"
        /*0018*/ 	.short	0x0002
        /*001a*/ 	.short	0x0064
        /*001c*/ 	.short	0x0082
	.zero		2


//--------------------- .nv.info                  --------------------------
	.section	.nv.info,"",@"SHT_CUDA_INFO"
	.align	4


	//----- nvinfo : EIATTR_REGCOUNT
	.align		4
        /*0000*/ 	.byte	0x04, 0x2f
        /*0002*/ 	.short	(.L_1 - .L_0)
	.align		4
.L_0:
        /*0004*/ 	.word	index@(_Z12trainNeuronsPfS_S_S_id)
        /*0008*/ 	.word	0x00000022


	//----- nvinfo : EIATTR_FRAME_SIZE
	.align		4
.L_1:
        /*000c*/ 	.byte	0x04, 0x11
        /*000e*/ 	.short	(.L_3 - .L_2)
	.align		4
.L_2:
        /*0010*/ 	.word	index@($__internal_0_$__cuda_sm20_dblrcp_rn_slowpath_v3)
        /*0014*/ 	.word	0x00000080


	//----- nvinfo : EIATTR_FRAME_SIZE
	.align		4
.L_3:
        /*0018*/ 	.byte	0x04, 0x11
        /*001a*/ 	.short	(.L_5 - .L_4)
	.align		4
.L_4:
        /*001c*/ 	.word	index@(_Z12trainNeuronsPfS_S_S_id)
        /*0020*/ 	.word	0x00000080


	//----- nvinfo : EIATTR_MIN_STACK_SIZE
	.align		4
.L_5:
        /*0024*/ 	.byte	0x04, 0x12
        /*0026*/ 	.short	(.L_7 - .L_6)
	.align		4
.L_6:
        /*0028*/ 	.word	index@(_Z12trainNeuronsPfS_S_S_id)
        /*002c*/ 	.word	0x00000080
.L_7:


//--------------------- .nv.compat                --------------------------
	.section	.nv.compat,"",@"SHT_CUDA_COMPAT_INFO"
	.align	4
        /*0000*/ 	.byte	0x02, 0x09, 0x00, 0x00, 0x02, 0x02, 0x01, 0x00, 0x02, 0x05, 0x05, 0x00, 0x03, 0x07, 0x01, 0x01
        /*0010*/ 	.byte	0x02, 0x03, 0x00, 0x00, 0x02, 0x06, 0x01, 0x00, 0x04, 0x0b, 0x08, 0x00, 0x01, 0x00, 0x00, 0x00
        /*0020*/ 	.byte	0x00, 0x00, 0x00, 0x00


//--------------------- .nv.info._Z12trainNeuronsPfS_S_S_id --------------------------
	.section	.nv.info._Z12trainNeuronsPfS_S_S_id,"",@"SHT_CUDA_INFO"
	.sectionflags	@""
	.align	4


	//----- nvinfo : EIATTR_CUDA_API_VERSION
	.align		4
        /*0000*/ 	.byte	0x04, 0x37
        /*0002*/ 	.short	(.L_9 - .L_8)
.L_8:
        /*0004*/ 	.word	0x00000082


	//----- nvinfo : EIATTR_KPARAM_INFO
	.align		4
.L_9:
        /*0008*/ 	.byte	0x04, 0x17
        /*000a*/ 	.short	(.L_11 - .L_10)
.L_10:
        /*000c*/ 	.word	0x00000000
        /*0010*/ 	.short	0x0005
        /*0012*/ 	.short	0x0028
        /*0014*/ 	.byte	0x00, 0xf0, 0x21, 0x00


	//----- nvinfo : EIATTR_KPARAM_INFO
	.align		4
.L_11:
        /*0018*/ 	.byte	0x04, 0x17
        /*001a*/ 	.short	(.L_13 - .L_12)
.L_12:
        /*001c*/ 	.word	0x00000000
        /*0020*/ 	.short	0x0004
        /*0022*/ 	.short	0x0020
        /*0024*/ 	.byte	0x00, 0xf0, 0x11, 0x00


	//----- nvinfo : EIATTR_KPARAM_INFO
	.align		4
.L_13:
        /*0028*/ 	.byte	0x04, 0x17
        /*002a*/ 	.short	(.L_15 - .L_14)
.L_14:
        /*002c*/ 	.word	0x00000000
        /*0030*/ 	.short	0x0003
        /*0032*/ 	.short	0x0018
        /*0034*/ 	.byte	0x00, 0xf5, 0x21, 0x00


	//----- nvinfo : EIATTR_KPARAM_INFO
	.align		4
.L_15:
        /*0038*/ 	.byte	0x04, 0x17
        /*003a*/ 	.short	(.L_17 - .L_16)
.L_16:
        /*003c*/ 	.word	0x00000000
        /*0040*/ 	.short	0x0002
        /*0042*/ 	.short	0x0010
        /*0044*/ 	.byte	0x00, 0xf5, 0x21, 0x00


	//----- nvinfo : EIATTR_KPARAM_INFO
	.align		4
.L_17:
        /*0048*/ 	.byte	0x04, 0x17
        /*004a*/ 	.short	(.L_19 - .L_18)
.L_18:
        /*004c*/ 	.word	0x00000000
        /*0050*/ 	.short	0x0001
        /*0052*/ 	.short	0x0008
        /*0054*/ 	.byte	0x00, 0xf5, 0x21, 0x00


	//----- nvinfo : EIATTR_KPARAM_INFO
	.align		4
.L_19:
        /*0058*/ 	.byte	0x04, 0x17
        /*005a*/ 	.short	(.L_21 - .L_20)
.L_20:
        /*005c*/ 	.word	0x00000000
        /*0060*/ 	.short	0x0000
        /*0062*/ 	.short	0x0000
        /*0064*/ 	.byte	0x00, 0xf5, 0x21, 0x00


	//----- nvinfo : EIATTR_SPARSE_MMA_MASK
	.align		4
.L_21:
        /*0068*/ 	.byte	0x03, 0x50
        /*006a*/ 	.short	0x0000


	//----- nvinfo : EIATTR_MAXREG_COUNT
	.align		4
        /*006c*/ 	.byte	0x03, 0x1b
        /*006e*/ 	.short	0x00ff


	//----- nvinfo : EIATTR_MERCURY_ISA_VERSION
	.align		4
        /*0070*/ 	.byte	0x03, 0x5f
        /*0072*/ 	.short	0x0101


	//----- nvinfo : EIATTR_VRC_CTA_INIT_COUNT
	.align		4
        /*0074*/ 	.byte	0x02, 0x4a
	.zero		1
	.zero		1


	//----- nvinfo : EIATTR_EXIT_INSTR_OFFSETS
	.align		4
        /*0078*/ 	.byte	0x04, 0x1c
        /*007a*/ 	.short	(.L_23 - .L_22)


	//   ....[0]....
.L_22:
        /*007c*/ 	.word	0x000002a0


	//   ....[1]....
        /*0080*/ 	.word	0x000017b0


	//   ....[2]....
        /*0084*/ 	.word	0x000017e0


	//   ....[3]....
        /*0088*/ 	.word	0x00002cf0


	//   ....[4]....
        /*008c*/ 	.word	0x00002d80


	//   ....[5]....
        /*0090*/ 	.word	0x00004310


	//   ....[6]....
        /*0094*/ 	.word	0x00004340


	//   ....[7]....
        /*0098*/ 	.word	0x00005850


	//----- nvinfo : EIATTR_INDIRECT_BRANCH_TARGETS
	.align		4
.L_23:
        /*009c*/ 	.byte	0x04, 0x34
        /*009e*/ 	.short	(.L_25 - .L_24)


	//   ....[0]....
.L_24:
        /*00a0*/ 	.word	.L_x_59@srel
        /*00a4*/ 	.short	0x0
        /*00a6*/ 	.short	0x0
        /*00a8*/ 	.word	0x3
        /*00ac*/ 	.word	.L_x_60@srel
        /*00b0*/ 	.word	.L_x_61@srel
        /*00b4*/ 	.word	.L_x_62@srel


	//   ....[1]....
        /*00b8*/ 	.word	.L_x_63@srel
        /*00bc*/ 	.short	0x0
        /*00be*/ 	.short	0x0
        /*00c0*/ 	.word	0x3
        /*00c4*/ 	.word	.L_x_64@srel
        /*00c8*/ 	.word	.L_x_65@srel
        /*00cc*/ 	.word	.L_x_62@srel


	//----- nvinfo : EIATTR_CRS_STACK_SIZE
	.align		4
.L_25:
        /*00d0*/ 	.byte	0x04, 0x1e
        /*00d2*/ 	.short	(.L_27 - .L_26)
.L_26:
        /*00d4*/ 	.word	0x00000000


	//----- nvinfo : EIATTR_CBANK_PARAM_SIZE
	.align		4
.L_27:
        /*00d8*/ 	.byte	0x03, 0x19
        /*00da*/ 	.short	0x0030


	//----- nvinfo : EIATTR_PARAM_CBANK
	.align		4
        /*00dc*/ 	.byte	0x04, 0x0a
        /*00de*/ 	.short	(.L_29 - .L_28)
	.align		4
.L_28:
        /*00e0*/ 	.word	index@(.nv.constant0._Z12trainNeuronsPfS_S_S_id)
        /*00e4*/ 	.short	0x0380
        /*00e6*/ 	.short	0x0030


	//----- nvinfo : EIATTR_SW_WAR
	.align		4
.L_29:
        /*00e8*/ 	.byte	0x04, 0x36
        /*00ea*/ 	.short	(.L_31 - .L_30)
.L_30:
        /*00ec*/ 	.word	0x00000008
.L_31:


//--------------------- .nv.callgraph             --------------------------
	.section	.nv.callgraph,"",@"SHT_CUDA_CALLGRAPH"
	.align	4
	.sectionentsize	8
	.align		4
        /*0000*/ 	.word	0x00000000
	.align		4
        /*0004*/ 	.word	0xffffffff
	.align		4
        /*0008*/ 	.word	0x00000000
	.align		4
        /*000c*/ 	.word	0xfffffffe
	.align		4
        /*0010*/ 	.word	0x00000000
	.align		4
        /*0014*/ 	.word	0xfffffffd
	.align		4
        /*0018*/ 	.word	0x00000000
	.align		4
        /*001c*/ 	.word	0xfffffffc


//--------------------- .nv.constant2._Z12trainNeuronsPfS_S_S_id --------------------------
	.section	.nv.constant2._Z12trainNeuronsPfS_S_S_id,"a",@progbits
	.sectionflags	@""
	.align	4
.nv.constant2._Z12trainNeuronsPfS_S_S_id:
        /*0000*/ 	.byte	0xc0, 0x17, 0x00, 0x00, 0x80, 0x02, 0x00, 0x00, 0x00, 0x43, 0x00, 0x00, 0x20, 0x43, 0x00, 0x00
        /*0010*/ 	.byte	0x60, 0x2d, 0x00, 0x00, 0x00, 0x43, 0x00, 0x00


//--------------------- .text._Z12trainNeuronsPfS_S_S_id --------------------------
	.section	.text._Z12trainNeuronsPfS_S_S_id,"ax",@progbits
	.align	128
        .global         _Z12trainNeuronsPfS_S_S_id
        .type           _Z12trainNeuronsPfS_S_S_id,@function
        .size           _Z12trainNeuronsPfS_S_S_id,(.L_x_67 - _Z12trainNeuronsPfS_S_S_id)
        .other          _Z12trainNeuronsPfS_S_S_id,@"STO_CUDA_ENTRY STV_DEFAULT"
_Z12trainNeuronsPfS_S_S_id:
.text._Z12trainNeuronsPfS_S_S_id:
[----:B------:R-:W0:Y:S01]  /*0000*/  LDC R1, c[0x0][0x37c] ;  /* 0x0000df00ff017b82 */ /* 0x000e220000000800 */
[----:B------:R-:W1:Y:S01]  /*0010*/  S2R R3, SR_CTAID.X ;  /* 0x0000000000037919 */ /* 0x000e620000002500 */
[----:B------:R-:W1:Y:S01]  /*0020*/  LDCU UR12, c[0x0][0x360] ;  /* 0x00006c00ff0c77ac */ /* 0x000e620008000800 */
[----:B------:R-:W-:Y:S02]  /*0030*/  HFMA2 R9, -RZ, RZ, 1.984375, 0 ;  /* 0x3ff00000ff097431 */ /* 0x000fe400000001ff */
[----:B0-----:R-:W-:Y:S01]  /*0040*/  VIADD R1, R1, 0xffffff80 ;  /* 0xffffff8001017836 */ /* 0x001fe20000000000 */
[----:B------:R-:W1:Y:S01]  /*0050*/  S2R R0, SR_TID.X ;  /* 0x0000000000007919 */ /* 0x000e620000002100 */
[----:B------:R-:W-:Y:S01]  /*0060*/  IMAD.MOV.U32 R14, RZ, RZ, 0x0 ;  /* 0x00000000ff0e7424 */ /* 0x000fe200078e00ff */
[----:B------:R-:W-:Y:S01]  /*0070*/  CS2R R10, SRZ ;  /* 0x00000000000a7805 */ /* 0x000fe2000001ff00 */
[----:B------:R-:W-:Y:S01]  /*0080*/  IMAD.MOV.U32 R15, RZ, RZ, 0x3ff00000 ;  /* 0x3ff00000ff0f7424 */ /* 0x000fe200078e00ff */
[----:B------:R-:W-:Y:S01]  /*0090*/  CS2R R12, SRZ ;  /* 0x00000000000c7805 */ /* 0x000fe2000001ff00 */
[----:B------:R-:W-:Y:S01]  /*00a0*/  IMAD.MOV.U32 R8, RZ, RZ, 0x0 ;  /* 0x00000000ff087424 */ /* 0x000fe200078e00ff */
[----:B------:R-:W-:Y:S01]  /*00b0*/  MOV R4, 0x0 ;  /* 0x0000000000047802 */ /* 0x000fe20000000f00 */
[----:B------:R-:W-:Y:S01]  /*00c0*/  IMAD.MOV.U32 R16, RZ, RZ, 0x0 ;  /* 0x00000000ff107424 */ /* 0x000fe200078e00ff */
[----:B------:R0:W-:Y:S01]  /*00d0*/  STL.64 [R1+0x30], R14 ;  /* 0x0000300e01007387 */ /* 0x0001e20000100a00 */
[----:B------:R-:W-:Y:S01]  /*00e0*/  IMAD.MOV.U32 R17, RZ, RZ, 0x3ff00000 ;  /* 0x3ff00000ff117424 */ /* 0x000fe200078e00ff */
[----:B------:R-:W2:Y:S01]  /*00f0*/  LDCU.64 UR4, c[0x0][0x358] ;  /* 0x00006b00ff0477ac */ /* 0x000ea20008000a00 */
[----:B------:R-:W-:Y:S01]  /*0100*/  IMAD.MOV.U32 R18, RZ, RZ, 0x0 ;  /* 0x00000000ff127424 */ /* 0x000fe200078e00ff */
[----:B------:R0:W-:Y:S01]  /*0110*/  STL.128 [R1+0x40], R8 ;  /* 0x0000400801007387 */ /* 0x0001e20000100c00 */
[----:B------:R-:W-:Y:S01]  /*0120*/  IMAD.MOV.U32 R19, RZ, RZ, 0x3ff00000 ;  /* 0x3ff00000ff137424 */ /* 0x000fe200078e00ff */
[----:B------:R-:W3:Y:S01]  /*0130*/  LDCU.64 UR6, c[0x0][0x3a8] ;  /* 0x00007500ff0677ac */ /* 0x000ee20008000a00 */
[----:B------:R-:W-:Y:S01]  /*0140*/  IMAD.MOV.U32 R5, RZ, RZ, 0x3ff00000 ;  /* 0x3ff00000ff057424 */ /* 0x000fe200078e00ff */
[----:B------:R0:W-:Y:S01]  /*0150*/  STL.128 [R1+0x20], R12 ;  /* 0x0000200c01007387 */ /* 0x0001e20000100c00 */
[----:B------:R-:W-:Y:S01]  /*0160*/  BSSY.RECONVERGENT B0, `(.L_x_0) ;  /* 0x000041a000007945 */ /* 0x000fe20003800200 */
[----:B------:R-:W4:Y:S02]  /*0170*/  LDCU.64 UR8, c[0x0][0x3a8] ;  /* 0x00007500ff0877ac */ /* 0x000f240008000a00 */
[----:B------:R0:W-:Y:S01]  /*0180*/  STL.128 [R1+0x60], R16 ;  /* 0x0000601001007387 */ /* 0x0001e20000100c00 */
[----:B------:R-:W0:Y:S03]  /*0190*/  LDCU.64 UR10, c[0x0][0x3a8] ;  /* 0x00007500ff0a77ac */ /* 0x000e260008000a00 */
[----:B------:R0:W-:Y:S04]  /*01a0*/  STL.64 [R1+0x50], R4 ;  /* 0x0000500401007387 */ /* 0x0001e80000100a00 */
[----:B------:R0:W-:Y:S04]  /*01b0*/  STL.64 [R1+0x70], R4 ;  /* 0x0000700401007387 */ /* 0x0001e80000100a00 */
[----:B------:R0:W-:Y:S01]  /*01c0*/  STL.128 [R1], RZ ;  /* 0x000000ff01007387 */ /* 0x0001e20000100c00 */
[----:B-1----:R-:W-:Y:S01]  /*01d0*/  IMAD R3, R3, UR12, R0 ;  /* 0x0000000c03037c24 */ /* 0x002fe2000f8e0200 */
[----:B------:R-:W1:Y:S01]  /*01e0*/  LDCU.64 UR12, c[0x0][0x3a8] ;  /* 0x00007500ff0c77ac */ /* 0x000e620008000a00 */
[----:B------:R-:W-:Y:S01]  /*01f0*/  IMAD.MOV.U32 R0, RZ, RZ, R1 ;  /* 0x000000ffff007224 */ /* 0x000fe200078e0001 */
[----:B------:R0:W-:Y:S02]  /*0200*/  STL.64 [R1+0x10], RZ ;  /* 0x000010ff01007387 */ /* 0x0001e40000100a00 */
[----:B------:R-:W-:-:S13]  /*0210*/  ISETP.GT.AND P0, PT, R3, 0x1, PT ;  /* 0x000000010300780c */ /* 0x000fda0003f04270 */
[----:B0-234-:R-:W-:Y:S05]  /*0220*/  @P0 BRA `(.L_x_1) ;  /* 0x0000002800b40947 */ /* 0x01dfea0003800000 */
[----:B------:R-:W-:-:S05]  /*0230*/  VIMNMX.U32 R3, PT, PT, R3, 0x2, PT ;  /* 0x0000000203037848 */ /* 0x000fca0003fe0000 */
[----:B------:R-:W-:-:S04]  /*0240*/  IMAD.SHL.U32 R0, R3, 0x4, RZ ;  /* 0x0000000403007824 */ /* 0x000fc800078e00ff */
[----:B------:R-:W0:Y:S02]  /*0250*/  LDC R2, c[0x2][R0] ;  /* 0x0080000000027b82 */ /* 0x000e240000000800 */
[----:B0-----:R-:W-:-:S04]  /*0260*/  SHF.R.S32.HI R3, RZ, 0x1f, R2 ;  /* 0x0000001fff037819 */ /* 0x001fc80000011402 */
.L_x_59:
[----:B-1----:R-:W-:Y:S05]  /*0270*/  BRX R2 -0x280                                                       (*"BRANCH_TARGETS .L_x_60,.L_x_61,.L_x_62"*) ;  /* 0xfffffffc02607949 */ /* 0x002fea000383ffff */
.L_x_61:
[----:B------:R-:W0:Y:S02]  /*0280*/  LDC R3, c[0x0][0x3a0] ;  /* 0x0000e800ff037b82 */ /* 0x000e240000000800 */
[----:B0-----:R-:W-:-:S13]  /*0290*/  ISETP.GE.AND P0, PT, R3, 0x1, PT ;  /* 0x000000010300780c */ /* 0x001fda0003f06270 */
[----:B------:R-:W-:Y:S05]  /*02a0*/  @!P0 EXIT ;  /* 0x000000000000894d */ /* 0x000fea0003800000 */
[----:B------:R-:W0:Y:S02]  /*02b0*/  LDC.64 R10, c[0x0][0x388] ;  /* 0x0000e200ff0a7b82 */ /* 0x000e240000000a00 */
[----:B0-----:R0:W5:Y:S04]  /*02c0*/  LDG.E R21, desc[UR4][R10.64+0x28] ;  /* 0x000028040a157981 */ /* 0x001168000c1e1900 */
[----:B------:R0:W5:Y:S04]  /*02d0*/  LDG.E R20, desc[UR4][R10.64+0x2c] ;  /* 0x00002c040a147981 */ /* 0x000168000c1e1900 */
[----:B------:R0:W5:Y:S04]  /*02e0*/  LDG.E R13, desc[UR4][R10.64+0x30] ;  /* 0x000030040a0d7981 */ /* 0x000168000c1e1900 */
[----:B------:R0:W5:Y:S04]  /*02f0*/  LDG.E R12, desc[UR4][R10.64+0x3c] ;  /* 0x00003c040a0c7981 */ /* 0x000168000c1e1900 */
[----:B------:R0:W5:Y:S04]  /*0300*/  LDG.E R8, desc[UR4][R10.64+0x40] ;  /* 0x000040040a087981 */ /* 0x000168000c1e1900 */
[----:B------:R0:W5:Y:S04]  /*0310*/  LDG.E R7, desc[UR4][R10.64+0x44] ;  /* 0x000044040a077981 */ /* 0x000168000c1e1900 */
[----:B------:R0:W5:Y:S04]  /*0320*/  LDG.E R6, desc[UR4][R10.64+0x50] ;  /* 0x000050040a067981 */ /* 0x000168000c1e1900 */
[----:B------:R0:W5:Y:S04]  /*0330*/  LDG.E R5, desc[UR4][R10.64+0x54] ;  /* 0x000054040a057981 */ /* 0x000168000c1e1900 */
[----:B------:R0:W5:Y:S01]  /*0340*/  LDG.E R4, desc[UR4][R10.64+0x58] ;  /* 0x000058040a047981 */ /* 0x000162000c1e1900 */
[----:B------:R-:W-:-:S07]  /*0350*/  IMAD.MOV R3, RZ, RZ, -R3 ;  /* 0x000000ffff037224 */ /* 0x000fce00078e0a03 */
.L_x_14:
[----:B---3-5:R-:W-:Y:S01]  /*0360*/  FFMA R0, RZ, R20, R21 ;  /* 0x00000014ff007223 */ /* 0x028fe20000000015 */
[----:B-1----:R-:W-:Y:S02]  /*0370*/  HFMA2 R14, -RZ, RZ, 1323, -4.565715789794921875e-05 ;  /* 0x652b82feff0e7431 */ /* 0x002fe400000001ff */
[----:B------:R-:W-:Y:S01]  /*0380*/  IMAD.MOV.U32 R15, RZ, RZ, 0x3ff71547 ;  /* 0x3ff71547ff0f7424 */ /* 0x000fe200078e00ff */
[----:B------:R-:W-:Y:S01]  /*0390*/  UMOV UR14, 0xfefa39ef ;  /* 0xfefa39ef000e7882 */ /* 0x000fe20000000000 */
[----:B0---4-:R-:W-:Y:S01]  /*03a0*/  FADD R10, R0, R13 ;  /* 0x0000000d000a7221 */ /* 0x011fe20000000000 */
[----:B------:R-:W-:Y:S01]  /*03b0*/  UMOV UR15, 0x3fe62e42 ;  /* 0x3fe62e42000f7882 */ /* 0x000fe20000000000 */
[----:B------:R-:W-:Y:S04]  /*03c0*/  BSSY.RECONVERGENT B1, `(.L_x_2) ;  /* 0x0000039000017945 */ /* 0x000fe80003800200 */
[----:B------:R-:W0:Y:S02]  /*03d0*/  F2F.F64.F32 R10, R10 ;  /* 0x0000000a000a7310 */ /* 0x000e240000201800 */
[----:B0-----:R-:W-:-:S02]  /*03e0*/  DFMA R14, R10, -R14, 6.75539944105574400000e+15 ;  /* 0x433800000a0e742b */ /* 0x001fc4000000080e */
[----:B------:R-:W-:-:S06]  /*03f0*/  DADD R18, -RZ, -R10 ;  /* 0x00000000ff127229 */ /* 0x000fcc000000090a */
[----:B------:R-:W-:-:S04]  /*0400*/  DADD R16, R14, -6.75539944105574400000e+15 ;  /* 0xc33800000e107429 */ /* 0x000fc80000000000 */
[----:B------:R-:W-:-:S04]  /*0410*/  IMAD.MOV.U32 R2, RZ, RZ, R19 ;  /* 0x000000ffff027224 */ /* 0x000fc800078e0013 */
[----:B------:R-:W-:Y:S01]  /*0420*/  DFMA R22, R16, -UR14, -R10 ;  /* 0x8000000e10167c2b */ /* 0x000fe2000800080a */
[----:B------:R-:W-:Y:S01]  /*0430*/  UMOV UR14, 0x3b39803f ;  /* 0x3b39803f000e7882 */ /* 0x000fe20000000000 */
[----:B------:R-:W-:Y:S01]  /*0440*/  UMOV UR15, 0x3c7abc9e ;  /* 0x3c7abc9e000f7882 */ /* 0x000fe20000000000 */
[----:B------:R-:W-:-:S05]  /*0450*/  FSETP.GEU.AND P0, PT, |R2|, 4.1917929649353027344, PT ;  /* 0x4086232b0200780b */ /* 0x000fca0003f0e200 */
[----:B------:R-:W-:Y:S01]  /*0460*/  DFMA R22, R16, -UR14, R22 ;  /* 0x8000000e10167c2b */ /* 0x000fe20008000016 */
[----:B------:R-:W-:Y:S01]  /*0470*/  UMOV UR14, 0x69ce2bdf ;  /* 0x69ce2bdf000e7882 */ /* 0x000fe20000000000 */
[----:B------:R-:W-:Y:S01]  /*0480*/  IMAD.MOV.U32 R16, RZ, RZ, -0x35dec16 ;  /* 0xfca213eaff107424 */ /* 0x000fe200078e00ff */
[----:B------:R-:W-:Y:S01]  /*0490*/  UMOV UR15, 0x3e5ade15 ;  /* 0x3e5ade15000f7882 */ /* 0x000fe20000000000 */
[----:B------:R-:W-:-:S06]  /*04a0*/  IMAD.MOV.U32 R17, RZ, RZ, 0x3e928af3 ;  /* 0x3e928af3ff117424 */ /* 0x000fcc00078e00ff */
[----:B------:R-:W-:Y:S01]  /*04b0*/  DFMA R16, R22, UR14, R16 ;  /* 0x0000000e16107c2b */ /* 0x000fe20008000010 */
[----:B------:R-:W-:Y:S01]  /*04c0*/  UMOV UR14, 0x62401315 ;  /* 0x62401315000e7882 */ /* 0x000fe20000000000 */
[----:B------:R-:W-:-:S06]  /*04d0*/  UMOV UR15, 0x3ec71dee ;  /* 0x3ec71dee000f7882 */ /* 0x000fcc0000000000 */
[----:B------:R-:W-:Y:S01]  /*04e0*/  DFMA R16, R22, R16, UR14 ;  /* 0x0000000e16107e2b */ /* 0x000fe20008000010 */
        /* <DEDUP_REMOVED lines=20> */
[----:B------:R-:W-:-:S08]  /*0630*/  DFMA R16, R22, R16, UR14 ;  /* 0x0000000e16107e2b */ /* 0x000fd00008000010 */
[----:B------:R-:W-:-:S08]  /*0640*/  DFMA R16, R22, R16, 1 ;  /* 0x3ff000001610742b */ /* 0x000fd00000000010 */
[----:B------:R-:W-:-:S10]  /*0650*/  DFMA R16, R22, R16, 1 ;  /* 0x3ff000001610742b */ /* 0x000fd40000000010 */
[----:B------:R-:W-:Y:S01]  /*0660*/  LEA R19, R14, R17, 0x14 ;  /* 0x000000110e137211 */ /* 0x000fe200078ea0ff */
[----:B------:R-:W-:Y:S01]  /*0670*/  IMAD.MOV.U32 R18, RZ, RZ, R16 ;  /* 0x000000ffff127224 */ /* 0x000fe200078e0010 */
[----:B------:R-:W-:Y:S06]  /*0680*/  @!P0 BRA `(.L_x_3) ;  /* 0x0000000000308947 */ /* 0x000fec0003800000 */
[----:B------:R-:W-:Y:S01]  /*0690*/  FSETP.GEU.AND P1, PT, |R2|, 4.2275390625, PT ;  /* 0x408748000200780b */ /* 0x000fe20003f2e200 */
[----:B------:R-:W-:Y:S01]  /*06a0*/  DADD R10, -R10, +INF ;  /* 0x7ff000000a0a7429 */ /* 0x000fe20000000100 */
[----:B------:R-:W-:-:S09]  /*06b0*/  FSETP.GT.AND P0, PT, R0, -R13, PT ;  /* 0x8000000d0000720b */ /* 0x000fd20003f04000 */
[----:B------:R-:W-:Y:S02]  /*06c0*/  FSEL R18, R10, RZ, !P0 ;  /* 0x000000ff0a127208 */ /* 0x000fe40004000000 */
[----:B------:R-:W-:Y:S01]  /*06d0*/  @!P1 LEA.HI R2, R14, R14, RZ, 0x1 ;  /* 0x0000000e0e029211 */ /* 0x000fe200078f08ff */
[----:B------:R-:W-:Y:S01]  /*06e0*/  @!P1 IMAD.MOV.U32 R10, RZ, RZ, RZ ;  /* 0x000000ffff0a9224 */ /* 0x000fe200078e00ff */
[----:B------:R-:W-:Y:S02]  /*06f0*/  FSEL R19, R11, RZ, !P0 ;  /* 0x000000ff0b137208 */ /* 0x000fe40004000000 */
[----:B------:R-:W-:-:S05]  /*0700*/  @!P1 SHF.R.S32.HI R9, RZ, 0x1, R2 ;  /* 0x00000001ff099819 */ /* 0x000fca0000011402 */
[----:B------:R-:W-:Y:S02]  /*0710*/  @!P1 IMAD.IADD R14, R14, 0x1, -R9 ;  /* 0x000000010e0e9824 */ /* 0x000fe400078e0a09 */
[----:B------:R-:W-:-:S03]  /*0720*/  @!P1 IMAD R17, R9, 0x100000, R17 ;  /* 0x0010000009119824 */ /* 0x000fc600078e0211 */
[----:B------:R-:W-:-:S06]  /*0730*/  @!P1 LEA R11, R14, 0x3ff00000, 0x14 ;  /* 0x3ff000000e0b9811 */ /* 0x000fcc00078ea0ff */
[----:B------:R-:W-:-:S11]  /*0740*/  @!P1 DMUL R18, R16, R10 ;  /* 0x0000000a10129228 */ /* 0x000fd60000000000 */
.L_x_3:
[----:B------:R-:W-:Y:S05]  /*0750*/  BSYNC.RECONVERGENT B1 ;  /* 0x0000000000017941 */ /* 0x000fea0003800200 */
.L_x_2:
[----:B------:R-:W-:Y:S01]  /*0760*/  DADD R10, R18, 1 ;  /* 0x3ff00000120a7429 */ /* 0x000fe20000000000 */
[----:B------:R-:W-:Y:S05]  /*0770*/  BSSY.RECONVERGENT B2, `(.L_x_4) ;  /* 0x0000010000027945 */ /* 0x000fea0003800200 */
[----:B------:R-:W0:Y:S04]  /*0780*/  MUFU.RCP64H R15, R11 ;  /* 0x0000000b000f7308 */ /* 0x000e280000001800 */
[----:B------:R-:W-:-:S04]  /*0790*/  IADD3 R14, PT, PT, R11, 0x300402, RZ ;  /* 0x003004020b0e7810 */ /* 0x000fc80007ffe0ff */
[----:B------:R-:W-:Y:S02]  /*07a0*/  FSETP.GEU.AND P0, PT, |R14|, 5.8789094863358348022e-39, PT ;  /* 0x004004020e00780b */ /* 0x000fe40003f0e200 */
[----:B0-----:R-:W-:-:S08]  /*07b0*/  DFMA R16, -R10, R14, 1 ;  /* 0x3ff000000a10742b */ /* 0x001fd0000000010e */
[----:B------:R-:W-:-:S08]  /*07c0*/  DFMA R16, R16, R16, R16 ;  /* 0x000000101010722b */ /* 0x000fd00000000010 */
[----:B------:R-:W-:-:S08]  /*07d0*/  DFMA R16, R14, R16, R14 ;  /* 0x000000100e10722b */ /* 0x000fd0000000000e */
[----:B------:R-:W-:-:S08]  /*07e0*/  DFMA R22, -R10, R16, 1 ;  /* 0x3ff000000a16742b */ /* 0x000fd00000000110 */
[----:B------:R-:W-:Y:S01]  /*07f0*/  DFMA R22, R16, R22, R16 ;  /* 0x000000161016722b */ /* 0x000fe20000000010 */
[----:B------:R-:W-:Y:S10]  /*0800*/  @P0 BRA `(.L_x_5) ;  /* 0x0000000000180947 */ /* 0x000ff40003800000 */
[----:B------:R-:W-:Y:S02]  /*0810*/  LOP3.LUT R16, R11, 0x7fffffff, RZ, 0xc0, !PT ;  /* 0x7fffffff0b107812 */ /* 0x000fe400078ec0ff */
[----:B------:R-:W-:-:S03]  /*0820*/  MOV R9, 0x850 ;  /* 0x0000085000097802 */ /* 0x000fc60000000f00 */
[----:B------:R-:W-:-:S07]  /*0830*/  VIADD R16, R16, 0xfff00000 ;  /* 0xfff0000010107836 */ /* 0x000fce0000000000 */
[----:B------:R-:W-:Y:S05]  /*0840*/  CALL.REL.NOINC `($__internal_0_$__cuda_sm20_dblrcp_rn_slowpath_v3) ;  /* 0x0000005000047944 */ /* 0x000fea0003c00000 */
[----:B------:R-:W-:Y:S02]  /*0850*/  IMAD.MOV.U32 R22, RZ, RZ, R10 ;  /* 0x000000ffff167224 */ /* 0x000fe400078e000a */
[----:B------:R-:W-:-:S07]  /*0860*/  IMAD.MOV.U32 R23, RZ, RZ, R11 ;  /* 0x000000ffff177224 */ /* 0x000fce00078e000b */
.L_x_5:
[----:B------:R-:W-:Y:S05]  /*0870*/  BSYNC.RECONVERGENT B2 ;  /* 0x0000000000027941 */ /* 0x000fea0003800200 */
.L_x_4:
[----:B------:R-:W-:Y:S01]  /*0880*/  FFMA R0, RZ, R8, R12 ;  /* 0x00000008ff007223 */ /* 0x000fe2000000000c */
[----:B------:R-:W-:Y:S01]  /*0890*/  IMAD.MOV.U32 R14, RZ, RZ, 0x652b82fe ;  /* 0x652b82feff0e7424 */ /* 0x000fe200078e00ff */
[----:B------:R-:W-:Y:S01]  /*08a0*/  MOV R15, 0x3ff71547 ;  /* 0x3ff71547000f7802 */ /* 0x000fe20000000f00 */
[----:B------:R-:W-:Y:S01]  /*08b0*/  UMOV UR14, 0xfefa39ef ;  /* 0xfefa39ef000e7882 */ /* 0x000fe20000000000 */
[----:B------:R-:W-:Y:S01]  /*08c0*/  FADD R10, R0, R7 ;  /* 0x00000007000a7221 */ /* 0x000fe20000000000 */
[----:B------:R-:W-:Y:S01]  /*08d0*/  UMOV UR15, 0x3fe62e42 ;  /* 0x3fe62e42000f7882 */ /* 0x000fe20000000000 */
[----:B------:R-:W-:Y:S04]  /*08e0*/  BSSY.RECONVERGENT B1, `(.L_x_6) ;  /* 0x0000039000017945 */ /* 0x000fe80003800200 */
[----:B------:R-:W0:Y:S02]  /*08f0*/  F2F.F64.F32 R10, R10 ;  /* 0x0000000a000a7310 */ /* 0x000e240000201800 */
[----:B0-----:R-:W-:-:S08]  /*0900*/  DFMA R14, R10, -R14, 6.75539944105574400000e+15 ;  /* 0x433800000a0e742b */ /* 0x001fd0000000080e */
[----:B------:R-:W-:-:S08]  /*0910*/  DADD R16, R14, -6.75539944105574400000e+15 ;  /* 0xc33800000e107429 */ /* 0x000fd00000000000 */
[----:B------:R-:W-:Y:S01]  /*0920*/  DFMA R24, R16, -UR14, -R10 ;  /* 0x8000000e10187c2b */ /* 0x000fe2000800080a */
[----:B------:R-:W-:Y:S01]  /*0930*/  UMOV UR14, 0x3b39803f ;  /* 0x3b39803f000e7882 */ /* 0x000fe20000000000 */
[----:B------:R-:W-:-:S06]  /*0940*/  UMOV UR15, 0x3c7abc9e ;  /* 0x3c7abc9e000f7882 */ /* 0x000fcc0000000000 */
        /* <DEDUP_REMOVED lines=10> */
[----:B------:R-:W-:Y:S01]  /*09f0*/  UMOV UR15, 0x3efa0199 ;  /* 0x3efa0199000f7882 */ /* 0x000fe20000000000 */
[----:B------:R-:W-:-:S05]  /*0a00*/  DADD R16, -RZ, -R10 ;  /* 0x00000000ff107229 */ /* 0x000fca000000090a */
[----:B------:R-:W-:Y:S01]  /*0a10*/  DFMA R18, R24, R18, UR14 ;  /* 0x0000000e18127e2b */ /* 0x000fe20008000012 */
[----:B------:R-:W-:Y:S01]  /*0a20*/  UMOV UR14, 0x14761f65 ;  /* 0x14761f65000e7882 */ /* 0x000fe20000000000 */
[----:B------:R-:W-:-:S03]  /*0a30*/  UMOV UR15, 0x3f2a01a0 ;  /* 0x3f2a01a0000f7882 */ /* 0x000fc60000000000 */
[----:B------:R-:W-:-:S03]  /*0a40*/  IMAD.MOV.U32 R2, RZ, RZ, R17 ;  /* 0x000000ffff027224 */ /* 0x000fc600078e0011 */
[----:B------:R-:W-:Y:S01]  /*0a50*/  DFMA R18, R24, R18, UR14 ;  /* 0x0000000e18127e2b */ /* 0x000fe20008000012 */
[----:B------:R-:W-:Y:S01]  /*0a60*/  UMOV UR14, 0x1852b7af ;  /* 0x1852b7af000e7882 */ /* 0x000fe20000000000 */
[----:B------:R-:W-:Y:S01]  /*0a70*/  UMOV UR15, 0x3f56c16c ;  /* 0x3f56c16c000f7882 */ /* 0x000fe20000000000 */
[----:B------:R-:W-:-:S05]  /*0a80*/  FSETP.GEU.AND P0, PT, |R2|, 4.1917929649353027344, PT ;  /* 0x4086232b0200780b */ /* 0x000fca0003f0e200 */
        /* <DEDUP_REMOVED lines=15> */
[----:B------:R-:W-:Y:S01]  /*0b80*/  IMAD R17, R14, 0x100000, R19 ;  /* 0x001000000e117824 */ /* 0x000fe200078e0213 */
[----:B------:R-:W-:Y:S01]  /*0b90*/  MOV R16, R18 ;  /* 0x0000001200107202 */ /* 0x000fe20000000f00 */
        /* <DEDUP_REMOVED lines=13> */
.L_x_7:
[----:B------:R-:W-:Y:S05]  /*0c70*/  BSYNC.RECONVERGENT B1 ;  /* 0x0000000000017941 */ /* 0x000fea0003800200 */
.L_x_6:
[----:B------:R-:W-:Y:S01]  /*0c80*/  DADD R10, R16, 1 ;  /* 0x3ff00000100a7429 */ /* 0x000fe20000000000 */
[----:B------:R0:W1:Y:S01]  /*0c90*/  F2F.F32.F64 R2, R22 ;  /* 0x0000001600027310 */ /* 0x0000620000301000 */
[----:B------:R-:W-:Y:S07]  /*0ca0*/  BSSY.RECONVERGENT B2, `(.L_x_8) ;  /* 0x0000010000027945 */ /* 0x000fee0003800200 */
[----:B------:R-:W2:Y:S01]  /*0cb0*/  MUFU.RCP64H R19, R11 ;  /* 0x0000000b00137308 */ /* 0x000ea20000001800 */
[----:B------:R-:W-:-:S05]  /*0cc0*/  VIADD R18, R11, 0x300402 ;  /* 0x003004020b127836 */ /* 0x000fca0000000000 */
[----:B------:R-:W-:Y:S01]  /*0cd0*/  FSETP.GEU.AND P0, PT, |R18|, 5.8789094863358348022e-39, PT ;  /* 0x004004021200780b */ /* 0x000fe20003f0e200 */
[----:B--2---:R-:W-:-:S08]  /*0ce0*/  DFMA R14, -R10, R18, 1 ;  /* 0x3ff000000a0e742b */ /* 0x004fd00000000112 */
[----:B------:R-:W-:-:S08]  /*0cf0*/  DFMA R14, R14, R14, R14 ;  /* 0x0000000e0e0e722b */ /* 0x000fd0000000000e */
[----:B------:R-:W-:-:S08]  /*0d00*/  DFMA R14, R18, R14, R18 ;  /* 0x0000000e120e722b */ /* 0x000fd00000000012 */
[----:B------:R-:W-:-:S08]  /*0d10*/  DFMA R16, -R10, R14, 1 ;  /* 0x3ff000000a10742b */ /* 0x000fd0000000010e */
[----:B------:R-:W-:Y:S01]  /*0d20*/  DFMA R18, R14, R16, R14 ;  /* 0x000000100e12722b */ /* 0x000fe2000000000e */
[----:B01----:R-:W-:Y:S10]  /*0d30*/  @P0 BRA `(.L_x_9) ;  /* 0x0000000000180947 */ /* 0x003ff40003800000 */
[----:B------:R-:W-:Y:S02]  /*0d40*/  LOP3.LUT R16, R11, 0x7fffffff, RZ, 0xc0, !PT ;  /* 0x7fffffff0b107812 */ /* 0x000fe400078ec0ff */
[----:B------:R-:W-:Y:S02]  /*0d50*/  MOV R9, 0xd80 ;  /* 0x00000d8000097802 */ /* 0x000fe40000000f00 */
[----:B------:R-:W-:-:S07]  /*0d60*/  IADD3 R16, PT, PT, R16, -0x100000, RZ ;  /* 0xfff0000010107810 */ /* 0x000fce0007ffe0ff */
[----:B------:R-:W-:Y:S05]  /*0d70*/  CALL.REL.NOINC `($__internal_0_$__cuda_sm20_dblrcp_rn_slowpath_v3) ;  /* 0x0000004800b87944 */ /* 0x000fea0003c00000 */
[----:B------:R-:W-:Y:S02]  /*0d80*/  IMAD.MOV.U32 R18, RZ, RZ, R10 ;  /* 0x000000ffff127224 */ /* 0x000fe400078e000a */
[----:B------:R-:W-:-:S07]  /*0d90*/  IMAD.MOV.U32 R19, RZ, RZ, R11 ;  /* 0x000000ffff137224 */ /* 0x000fce00078e000b */
.L_x_9:
[----:B------:R-:W-:Y:S05]  /*0da0*/  BSYNC.RECONVERGENT B2 ;  /* 0x0000000000027941 */ /* 0x000fea0003800200 */
.L_x_8:
[----:B------:R-:W0:Y:S01]  /*0db0*/  F2F.F32.F64 R0, R18 ;  /* 0x0000001200007310 */ /* 0x000e220000301000 */
[----:B------:R-:W-:Y:S01]  /*0dc0*/  FFMA R9, R2, R5, R6 ;  /* 0x0000000502097223 */ /* 0x000fe20000000006 */
[----:B------:R-:W-:Y:S01]  /*0dd0*/  IMAD.MOV.U32 R10, RZ, RZ, 0x652b82fe ;  /* 0x652b82feff0a7424 */ /* 0x000fe200078e00ff */
[----:B------:R-:W-:Y:S01]  /*0de0*/  UMOV UR14, 0xfefa39ef ;  /* 0xfefa39ef000e7882 */ /* 0x000fe20000000000 */
[----:B------:R-:W-:Y:S01]  /*0df0*/  IMAD.MOV.U32 R11, RZ, RZ, 0x3ff71547 ;  /* 0x3ff71547ff0b7424 */ /* 0x000fe200078e00ff */
[----:B------:R-:W-:Y:S01]  /*0e00*/  UMOV UR15, 0x3fe62e42 ;  /* 0x3fe62e42000f7882 */ /* 0x000fe20000000000 */
[----:B------:R-:W-:Y:S01]  /*0e10*/  BSSY.RECONVERGENT B1, `(.L_x_10) ;  /* 0x000003a000017945 */ /* 0x000fe20003800200 */
[----:B0-----:R-:W-:-:S04]  /*0e20*/  FFMA R9, R0, R4, R9 ;  /* 0x0000000400097223 */ /* 0x001fc80000000009 */
        /* <DEDUP_REMOVED lines=8> */
[----:B------:R-:W-:Y:S01]  /*0eb0*/  MOV R14, 0xfca213ea ;  /* 0xfca213ea000e7802 */ /* 0x000fe20000000f00 */
[----:B------:R-:W-:Y:S01]  /*0ec0*/  IMAD.MOV.U32 R15, RZ, RZ, 0x3e928af3 ;  /* 0x3e928af3ff0f7424 */ /* 0x000fe200078e00ff */
[----:B------:R-:W-:-:S05]  /*0ed0*/  UMOV UR15, 0x3e5ade15 ;  /* 0x3e5ade15000f7882 */ /* 0x000fca0000000000 */
        /* <DEDUP_REMOVED lines=27> */
[----:B------:R-:W-:Y:S01]  /*1090*/  DFMA R18, R22, R18, 1 ;  /* 0x3ff000001612742b */ /* 0x000fe20000000012 */
[----:B------:R-:W-:-:S05]  /*10a0*/  IMAD.MOV.U32 R22, RZ, RZ, R15 ;  /* 0x000000ffff167224 */ /* 0x000fca00078e000f */
[----:B------:R-:W-:-:S04]  /*10b0*/  FSETP.GEU.AND P0, PT, |R22|, 4.1917929649353027344, PT ;  /* 0x4086232b1600780b */ /* 0x000fc80003f0e200 */
[----:B------:R-:W-:Y:S02]  /*10c0*/  IMAD R15, R10, 0x100000, R19 ;  /* 0x001000000a0f7824 */ /* 0x000fe400078e0213 */
[----:B------:R-:W-:-:S07]  /*10d0*/  IMAD.MOV.U32 R14, RZ, RZ, R18 ;  /* 0x000000ffff0e7224 */ /* 0x000fce00078e0012 */
[----:B------:R-:W-:Y:S05]  /*10e0*/  @!P0 BRA `(.L_x_11) ;  /* 0x0000000000308947 */ /* 0x000fea0003800000 */
[----:B------:R-:W-:Y:S01]  /*10f0*/  FSETP.GEU.AND P1, PT, |R22|, 4.2275390625, PT ;  /* 0x408748001600780b */ /* 0x000fe20003f2e200 */
[----:B------:R-:W-:Y:S01]  /*1100*/  DADD R16, -R16, +INF ;  /* 0x7ff0000010107429 */ /* 0x000fe20000000100 */
[----:B------:R-:W-:-:S09]  /*1110*/  FSETP.GT.AND P0, PT, R9, RZ, PT ;  /* 0x000000ff0900720b */ /* 0x000fd20003f04000 */
[----:B------:R-:W-:Y:S02]  /*1120*/  FSEL R14, R16, RZ, !P0 ;  /* 0x000000ff100e7208 */ /* 0x000fe40004000000 */
[----:B------:R-:W-:Y:S02]  /*1130*/  @!P1 LEA.HI R11, R10, R10, RZ, 0x1 ;  /* 0x0000000a0a0b9211 */ /* 0x000fe400078f08ff */
[----:B------:R-:W-:Y:S02]  /*1140*/  FSEL R15, R17, RZ, !P0 ;  /* 0x000000ff110f7208 */ /* 0x000fe40004000000 */
[----:B------:R-:W-:-:S04]  /*1150*/  @!P1 SHF.R.S32.HI R11, RZ, 0x1, R11 ;  /* 0x00000001ff0b9819 */ /* 0x000fc8000001140b */
[----:B------:R-:W-:Y:S01]  /*1160*/  @!P1 IADD3 R10, PT, PT, R10, -R11, RZ ;  /* 0x8000000b0a0a9210 */ /* 0x000fe20007ffe0ff */
[----:B------:R-:W-:-:S03]  /*1170*/  @!P1 IMAD R19, R11, 0x100000, R19 ;  /* 0x001000000b139824 */ /* 0x000fc600078e0213 */
[----:B------:R-:W-:Y:S01]  /*1180*/  @!P1 LEA R11, R10, 0x3ff00000, 0x14 ;  /* 0x3ff000000a0b9811 */ /* 0x000fe200078ea0ff */
[----:B------:R-:W-:-:S06]  /*1190*/  @!P1 IMAD.MOV.U32 R10, RZ, RZ, RZ ;  /* 0x000000ffff0a9224 */ /* 0x000fcc00078e00ff */
[----:B------:R-:W-:-:S11]  /*11a0*/  @!P1 DMUL R14, R18, R10 ;  /* 0x0000000a120e9228 */ /* 0x000fd60000000000 */
.L_x_11:
[----:B------:R-:W-:Y:S05]  /*11b0*/  BSYNC.RECONVERGENT B1 ;  /* 0x0000000000017941 */ /* 0x000fea0003800200 */
.L_x_10:
[----:B------:R-:W-:Y:S01]  /*11c0*/  DADD R14, R14, 1 ;  /* 0x3ff000000e0e7429 */ /* 0x000fe20000000000 */
[----:B------:R-:W-:Y:S05]  /*11d0*/  BSSY.RECONVERGENT B2, `(.L_x_12) ;  /* 0x0000012000027945 */ /* 0x000fea0003800200 */
[----:B------:R-:W0:Y:S04]  /*11e0*/  MUFU.RCP64H R19, R15 ;  /* 0x0000000f00137308 */ /* 0x000e280000001800 */
[----:B------:R-:W-:-:S05]  /*11f0*/  VIADD R18, R15, 0x300402 ;  /* 0x003004020f127836 */ /* 0x000fca0000000000 */
[----:B------:R-:W-:Y:S01]  /*1200*/  FSETP.GEU.AND P0, PT, |R18|, 5.8789094863358348022e-39, PT ;  /* 0x004004021200780b */ /* 0x000fe20003f0e200 */
[----:B0-----:R-:W-:-:S08]  /*1210*/  DFMA R16, -R14, R18, 1 ;  /* 0x3ff000000e10742b */ /* 0x001fd00000000112 */
[----:B------:R-:W-:-:S08]  /*1220*/  DFMA R16, R16, R16, R16 ;  /* 0x000000101010722b */ /* 0x000fd00000000010 */
[----:B------:R-:W-:-:S08]  /*1230*/  DFMA R16, R18, R16, R18 ;  /* 0x000000101210722b */ /* 0x000fd00000000012 */
[----:B------:R-:W-:-:S08]  /*1240*/  DFMA R10, -R14, R16, 1 ;  /* 0x3ff000000e0a742b */ /* 0x000fd00000000110 */
[----:B------:R-:W-:Y:S01]  /*1250*/  DFMA R24, R16, R10, R16 ;  /* 0x0000000a1018722b */ /* 0x000fe20000000010 */
[----:B------:R-:W-:Y:S10]  /*1260*/  @P0 BRA `(.L_x_13) ;  /* 0x0000000000200947 */ /* 0x000ff40003800000 */
[----:B------:R-:W-:Y:S01]  /*1270*/  LOP3.LUT R16, R15, 0x7fffffff, RZ, 0xc0, !PT ;  /* 0x7fffffff0f107812 */ /* 0x000fe200078ec0ff */
[----:B------:R-:W-:Y:S01]  /*1280*/  IMAD.MOV.U32 R10, RZ, RZ, R14 ;  /* 0x000000ffff0a7224 */ /* 0x000fe200078e000e */
[----:B------:R-:W-:Y:S02]  /*1290*/  MOV R11, R15 ;  /* 0x0000000f000b7202 */ /* 0x000fe40000000f00 */
[----:B------:R-:W-:Y:S01]  /*12a0*/  MOV R9, 0x12d0 ;  /* 0x000012d000097802 */ /* 0x000fe20000000f00 */
[----:B------:R-:W-:-:S07]  /*12b0*/  VIADD R16, R16, 0xfff00000 ;  /* 0xfff0000010107836 */ /* 0x000fce0000000000 */
[----:B------:R-:W-:Y:S05]  /*12c0*/  CALL.REL.NOINC `($__internal_0_$__cuda_sm20_dblrcp_rn_slowpath_v3) ;  /* 0x0000004400647944 */ /* 0x000fea0003c00000 */
[----:B------:R-:W-:Y:S02]  /*12d0*/  IMAD.MOV.U32 R24, RZ, RZ, R10 ;  /* 0x000000ffff187224 */ /* 0x000fe400078e000a */
[----:B------:R-:W-:-:S07]  /*12e0*/  IMAD.MOV.U32 R25, RZ, RZ, R11 ;  /* 0x000000ffff197224 */ /* 0x000fce00078e000b */
.L_x_13:
[----:B------:R-:W-:Y:S05]  /*12f0*/  BSYNC.RECONVERGENT B2 ;  /* 0x0000000000027941 */ /* 0x000fea0003800200 */
.L_x_12:
[----:B------:R-:W0:Y:S01]  /*1300*/  F2F.F32.F64 R9, R24 ;  /* 0x0000001800097310 */ /* 0x000e220000301000 */
[----:B------:R-:W-:-:S05]  /*1310*/  VIADD R3, R3, 0x1 ;  /* 0x0000000103037836 */ /* 0x000fca0000000000 */
[----:B------:R-:W-:Y:S02]  /*1320*/  ISETP.NE.AND P0, PT, R3, RZ, PT ;  /* 0x000000ff0300720c */ /* 0x000fe40003f05270 */
[----:B------:R-:W-:Y:S08]  /*1330*/  F2F.F64.F32 R22, R0 ;  /* 0x0000000000167310 */ /* 0x000ff00000201800 */
[----:B0-----:R-:W0:Y:S08]  /*1340*/  F2F.F64.F32 R10, R9 ;  /* 0x00000009000a7310 */ /* 0x001e300000201800 */
[----:B------:R-:W-:Y:S01]  /*1350*/  F2F.F64.F32 R18, R5 ;  /* 0x0000000500127310 */ /* 0x000fe20000201800 */
[----:B0-----:R-:W-:-:S08]  /*1360*/  DADD R14, -R10, 1 ;  /* 0x3ff000000a0e7429 */ /* 0x001fd00000000100 */
[----:B------:R-:W-:-:S08]  /*1370*/  DMUL R10, R10, R14 ;  /* 0x0000000e0a0a7228 */ /* 0x000fd00000000000 */
[----:B------:R-:W-:Y:S02]  /*1380*/  DMUL R26, R14, R10 ;  /* 0x0000000a0e1a7228 */ /* 0x000fe40000000000 */
[----:B------:R-:W-:Y:S08]  /*1390*/  F2F.F64.F32 R10, R4 ;  /* 0x00000004000a7310 */ /* 0x000ff00000201800 */
[----:B------:R-:W0:Y:S08]  /*13a0*/  F2F.F32.F64 R26, R26 ;  /* 0x0000001a001a7310 */ /* 0x000e300000301000 */
[----:B------:R-:W1:Y:S08]  /*13b0*/  F2F.F64.F32 R14, R2 ;  /* 0x00000002000e7310 */ /* 0x000e700000201800 */
[----:B0-----:R-:W0:Y:S01]  /*13c0*/  F2F.F64.F32 R16, R26 ;  /* 0x0000001a00107310 */ /* 0x001e220000201800 */
[----:B-1----:R-:W-:-:S02]  /*13d0*/  DADD R24, -R14, 1 ;  /* 0x3ff000000e187429 */ /* 0x002fc40000000100 */
[----:B0-----:R-:W-:-:S08]  /*13e0*/  DMUL R16, R16, UR6 ;  /* 0x0000000610107c28 */ /* 0x001fd00008000000 */
[C---:B------:R-:W-:Y:S02]  /*13f0*/  DFMA R10, R16.reuse, R22, R10 ;  /* 0x00000016100a722b */ /* 0x040fe4000000000a */
[----:B------:R-:W-:Y:S02]  /*1400*/  DFMA R18, R16, R14, R18 ;  /* 0x0000000e1012722b */ /* 0x000fe40000000012 */
[----:B------:R-:W-:Y:S02]  /*1410*/  DMUL R14, R14, R24 ;  /* 0x000000180e0e7228 */ /* 0x000fe40000000000 */
[----:B------:R-:W0:Y:S08]  /*1420*/  F2F.F32.F64 R4, R10 ;  /* 0x0000000a00047310 */ /* 0x000e300000301000 */
[----:B------:R1:W2:Y:S01]  /*1430*/  F2F.F32.F64 R5, R18 ;  /* 0x0000001200057310 */ /* 0x0002a20000301000 */
[----:B0-----:R-:W-:Y:S01]  /*1440*/  FMUL R27, R26, R4 ;  /* 0x000000041a1b7220 */ /* 0x001fe20000400000 */
[----:B-1----:R-:W-:-:S06]  /*1450*/  DADD R18, -R22, 1 ;  /* 0x3ff0000016127429 */ /* 0x002fcc0000000100 */
[----:B------:R-:W0:Y:S01]  /*1460*/  F2F.F64.F32 R10, R27 ;  /* 0x0000001b000a7310 */ /* 0x000e220000201800 */
[----:B--2---:R-:W-:Y:S01]  /*1470*/  FMUL R28, R26, R5 ;  /* 0x000000051a1c7220 */ /* 0x004fe20000400000 */
[----:B------:R-:W-:-:S06]  /*1480*/  DMUL R18, R22, R18 ;  /* 0x0000001216127228 */ /* 0x000fcc0000000000 */
[----:B------:R-:W1:Y:S02]  /*1490*/  F2F.F64.F32 R22, R6 ;  /* 0x0000000600167310 */ /* 0x000e640000201800 */
[----:B0-----:R-:W-:-:S06]  /*14a0*/  DMUL R18, R10, R18 ;  /* 0x000000120a127228 */ /* 0x001fcc0000000000 */
[----:B------:R-:W0:Y:S01]  /*14b0*/  F2F.F64.F32 R10, R28 ;  /* 0x0000001c000a7310 */ /* 0x000e220000201800 */
[----:B-1----:R-:W-:-:S07]  /*14c0*/  DADD R22, R22, R16 ;  /* 0x0000000016167229 */ /* 0x002fce0000000010 */
[----:B------:R-:W1:Y:S01]  /*14d0*/  F2F.F32.F64 R18, R18 ;  /* 0x0000001200127310 */ /* 0x000e620000301000 */
[----:B0-----:R-:W-:-:S07]  /*14e0*/  DMUL R10, R10, R14 ;  /* 0x0000000e0a0a7228 */ /* 0x001fce0000000000 */
[----:B------:R-:W-:Y:S08]  /*14f0*/  F2F.F32.F64 R6, R22 ;  /* 0x0000001600067310 */ /* 0x000ff00000301000 */
[----:B------:R-:W-:Y:S08]  /*1500*/  F2F.F32.F64 R19, R10 ;  /* 0x0000000a00137310 */ /* 0x000ff00000301000 */
[----:B-1----:R-:W0:Y:S08]  /*1510*/  F2F.F64.F32 R10, R18 ;  /* 0x00000012000a7310 */ /* 0x002e300000201800 */
[----:B------:R-:W1:Y:S01]  /*1520*/  F2F.F64.F32 R22, R12 ;  /* 0x0000000c00167310 */ /* 0x000e620000201800 */
[----:B0-----:R-:W-:-:S07]  /*1530*/  DMUL R10, R10, UR6 ;  /* 0x000000060a0a7c28 */ /* 0x001fce0008000000 */
[----:B------:R-:W0:Y:S01]  /*1540*/  F2F.F64.F32 R16, R8 ;  /* 0x0000000800107310 */ /* 0x000e220000201800 */
[----:B-1----:R-:W-:-:S07]  /*1550*/  DADD R22, R22, R10 ;  /* 0x0000000016167229 */ /* 0x002fce000000000a */
[----:B------:R-:W1:Y:S01]  /*1560*/  F2F.F64.F32 R14, R7 ;  /* 0x00000007000e7310 */ /* 0x000e620000201800 */
[----:B0-----:R-:W-:-:S07]  /*1570*/  DFMA R16, RZ, R10, R16 ;  /* 0x0000000aff10722b */ /* 0x001fce0000000010 */
[----:B------:R-:W-:Y:S01]  /*1580*/  F2F.F32.F64 R12, R22 ;  /* 0x00000016000c7310 */ /* 0x000fe20000301000 */
[----:B-1----:R-:W-:-:S07]  /*1590*/  DADD R14, R10, R14 ;  /* 0x000000000a0e7229 */ /* 0x002fce000000000e */
[----:B------:R-:W-:Y:S08]  /*15a0*/  F2F.F32.F64 R8, R16 ;  /* 0x0000001000087310 */ /* 0x000ff00000301000 */
[----:B------:R-:W0:Y:S08]  /*15b0*/  F2F.F64.F32 R10, R19 ;  /* 0x00000013000a7310 */ /* 0x000e300000201800 */
[----:B------:R-:W-:Y:S01]  /*15c0*/  F2F.F32.F64 R7, R14 ;  /* 0x0000000e00077310 */ /* 0x000fe20000301000 */
[----:B0-----:R-:W-:-:S07]  /*15d0*/  DMUL R10, R10, UR6 ;  /* 0x000000060a0a7c28 */ /* 0x001fce0008000000 */
[----:B------:R-:W0:Y:S08]  /*15e0*/  F2F.F64.F32 R22, R21 ;  /* 0x0000001500167310 */ /* 0x000e300000201800 */
[----:B------:R-:W1:Y:S01]  /*15f0*/  F2F.F64.F32 R16, R20 ;  /* 0x0000001400107310 */ /* 0x000e620000201800 */
[----:B0-----:R-:W-:-:S07]  /*1600*/  DADD R22, R22, R10 ;  /* 0x0000000016167229 */ /* 0x001fce000000000a */
[----:B------:R-:W0:Y:S01]  /*1610*/  F2F.F64.F32 R14, R13 ;  /* 0x0000000d000e7310 */ /* 0x000e220000201800 */
[----:B-1----:R-:W-:-:S07]  /*1620*/  DFMA R16, RZ, R10, R16 ;  /* 0x0000000aff10722b */ /* 0x002fce0000000010 */
[----:B------:R1:W2:Y:S01]  /*1630*/  F2F.F32.F64 R21, R22 ;  /* 0x0000001600157310 */ /* 0x0002a20000301000 */
[----:B0-----:R-:W-:-:S07]  /*1640*/  DADD R14, R10, R14 ;  /* 0x000000000a0e7229 */ /* 0x001fce000000000e */
[----:B------:R1:W3:Y:S08]  /*1650*/  F2F.F32.F64 R20, R16 ;  /* 0x0000001000147310 */ /* 0x0002f00000301000 */
[----:B------:R1:W4:Y:S01]  /*1660*/  F2F.F32.F64 R13, R14 ;  /* 0x0000000e000d7310 */ /* 0x0003220000301000 */
[----:B--2---:R-:W-:Y:S05]  /*1670*/  @P0 BRA `(.L_x_14) ;  /* 0xffffffec00380947 */ /* 0x004fea000383ffff */
[----:B------:R-:W0:Y:S01]  /*1680*/  LDC.64 R10, c[0x0][0x388] ;  /* 0x0000e200ff0a7b82 */ /* 0x000e220000000a00 */
[----:B------:R-:W-:Y:S01]  /*1690*/  MOV R3, 0x3f800000 ;  /* 0x3f80000000037802 */ /* 0x000fe20000000f00 */
[----:B0-----:R-:W-:Y:S04]  /*16a0*/  STG.E desc[UR4][R10.64+0x34], R2 ;  /* 0x000034020a007986 */ /* 0x001fe8000c101904 */
[----:B------:R-:W-:Y:S04]  /*16b0*/  STG.E desc[UR4][R10.64+0x3c], R12 ;  /* 0x00003c0c0a007986 */ /* 0x000fe8000c101904 */
        /* <DEDUP_REMOVED lines=11> */
[----:B---3--:R-:W-:Y:S04]  /*1770*/  STG.E desc[UR4][R10.64+0x2c], R20 ;  /* 0x00002c140a007986 */ /* 0x008fe8000c101904 */
[----:B------:R-:W-:Y:S04]  /*1780*/  STG.E desc[UR4][R10.64+0x20], R3 ;  /* 0x000020030a007986 */ /* 0x000fe8000c101904 */
[----:B----4-:R-:W-:Y:S04]  /*1790*/  STG.E desc[UR4][R10.64+0x30], R13 ;  /* 0x0000300d0a007986 */ /* 0x010fe8000c101904 */
[----:B------:R-:W-:Y:S01]  /*17a0*/  STG.E desc[UR4][R10.64+0xc], RZ ;  /* 0x00000cff0a007986 */ /* 0x000fe2000c101904 */
[----:B------:R-:W-:Y:S05]  /*17b0*/  EXIT ;  /* 0x000000000000794d */ /* 0x000fea0003800000 */
.L_x_60:
        /* <DEDUP_REMOVED lines=14> */
.L_x_27:
[----:B---3-5:R-:W-:Y:S01]  /*18a0*/  FFMA R0, RZ, R20, R21 ;  /* 0x00000014ff007223 */ /* 0x028fe20000000015 */
[----:B-1----:R-:W-:Y:S01]  /*18b0*/  IMAD.MOV.U32 R14, RZ, RZ, 0x652b82fe ;  /* 0x652b82feff0e7424 */ /* 0x002fe200078e00ff */
[----:B------:R-:W-:Y:S01]  /*18c0*/  UMOV UR14, 0xfefa39ef ;  /* 0xfefa39ef000e7882 */ /* 0x000fe20000000000 */
[----:B------:R-:W-:Y:S02]  /*18d0*/  IMAD.MOV.U32 R15, RZ, RZ, 0x3ff71547 ;  /* 0x3ff71547ff0f7424 */ /* 0x000fe400078e00ff */
[----:B----4-:R-:W-:Y:S01]  /*18e0*/  FFMA R0, RZ, R13, R0 ;  /* 0x0000000dff007223 */ /* 0x010fe20000000000 */
[----:B------:R-:W-:Y:S01]  /*18f0*/  UMOV UR15, 0x3fe62e42 ;  /* 0x3fe62e42000f7882 */ /* 0x000fe20000000000 */
[----:B------:R-:W-:Y:S02]  /*1900*/  BSSY.RECONVERGENT B1, `(.L_x_15) ;  /* 0x0000039000017945 */ /* 0x000fe40003800200 */
[----:B0-----:R-:W0:Y:S02]  /*1910*/  F2F.F64.F32 R10, R0 ;  /* 0x00000000000a7310 */ /* 0x001e240000201800 */
        /* <DEDUP_REMOVED lines=11> */
[----:B------:R-:W-:Y:S01]  /*19d0*/  MOV R17, 0x3e928af3 ;  /* 0x3e928af300117802 */ /* 0x000fe20000000f00 */
[----:B------:R-:W-:-:S05]  /*19e0*/  UMOV UR15, 0x3e5ade15 ;  /* 0x3e5ade15000f7882 */ /* 0x000fca0000000000 */
        /* <DEDUP_REMOVED lines=27> */
[----:B------:R-:W-:Y:S02]  /*1ba0*/  IMAD R19, R14, 0x100000, R17 ;  /* 0x001000000e137824 */ /* 0x000fe400078e0211 */
[----:B------:R-:W-:Y:S01]  /*1bb0*/  IMAD.MOV.U32 R18, RZ, RZ, R16 ;  /* 0x000000ffff127224 */ /* 0x000fe200078e0010 */
[----:B------:R-:W-:Y:S06]  /*1bc0*/  @!P0 BRA `(.L_x_16) ;  /* 0x0000000000308947 */ /* 0x000fec0003800000 */
[----:B------:R-:W-:Y:S01]  /*1bd0*/  FSETP.GEU.AND P1, PT, |R2|, 4.2275390625, PT ;  /* 0x408748000200780b */ /* 0x000fe20003f2e200 */
[----:B------:R-:W-:Y:S01]  /*1be0*/  DADD R10, -R10, +INF ;  /* 0x7ff000000a0a7429 */ /* 0x000fe20000000100 */
[----:B------:R-:W-:-:S09]  /*1bf0*/  FSETP.GT.AND P0, PT, R0, RZ, PT ;  /* 0x000000ff0000720b */ /* 0x000fd20003f04000 */
[----:B------:R-:W-:Y:S02]  /*1c00*/  FSEL R18, R10, RZ, !P0 ;  /* 0x000000ff0a127208 */ /* 0x000fe40004000000 */
[----:B------:R-:W-:Y:S01]  /*1c10*/  @!P1 LEA.HI R2, R14, R14, RZ, 0x1 ;  /* 0x0000000e0e029211 */ /* 0x000fe200078f08ff */
[----:B------:R-:W-:Y:S01]  /*1c20*/  @!P1 IMAD.MOV.U32 R10, RZ, RZ, RZ ;  /* 0x000000ffff0a9224 */ /* 0x000fe200078e00ff */
[----:B------:R-:W-:Y:S02]  /*1c30*/  FSEL R19, R11, RZ, !P0 ;  /* 0x000000ff0b137208 */ /* 0x000fe40004000000 */
[----:B------:R-:W-:-:S04]  /*1c40*/  @!P1 SHF.R.S32.HI R9, RZ, 0x1, R2 ;  /* 0x00000001ff099819 */ /* 0x000fc80000011402 */
[----:B------:R-:W-:Y:S01]  /*1c50*/  @!P1 LEA R17, R9, R17, 0x14 ;  /* 0x0000001109119211 */ /* 0x000fe200078ea0ff */
[----:B------:R-:W-:-:S05]  /*1c60*/  @!P1 IMAD.IADD R14, R14, 0x1, -R9 ;  /* 0x000000010e0e9824 */ /* 0x000fca00078e0a09 */
[----:B------:R-:W-:-:S06]  /*1c70*/  @!P1 LEA R11, R14, 0x3ff00000, 0x14 ;  /* 0x3ff000000e0b9811 */ /* 0x000fcc00078ea0ff */
[----:B------:R-:W-:-:S11]  /*1c80*/  @!P1 DMUL R18, R16, R10 ;  /* 0x0000000a10129228 */ /* 0x000fd60000000000 */
.L_x_16:
[----:B------:R-:W-:Y:S05]  /*1c90*/  BSYNC.RECONVERGENT B1 ;  /* 0x0000000000017941 */ /* 0x000fea0003800200 */
.L_x_15:
        /* <DEDUP_REMOVED lines=15> */
[----:B------:R-:W-:Y:S01]  /*1d90*/  IMAD.MOV.U32 R22, RZ, RZ, R10 ;  /* 0x000000ffff167224 */ /* 0x000fe200078e000a */
[----:B------:R-:W-:-:S07]  /*1da0*/  MOV R23, R11 ;  /* 0x0000000b00177202 */ /* 0x000fce0000000f00 */
.L_x_18:
[----:B------:R-:W-:Y:S05]  /*1db0*/  BSYNC.RECONVERGENT B2 ;  /* 0x0000000000027941 */ /* 0x000fea0003800200 */
.L_x_17:
[----:B------:R-:W-:Y:S01]  /*1dc0*/  FFMA R0, RZ, R8, R12 ;  /* 0x00000008ff007223 */ /* 0x000fe2000000000c */
[----:B------:R-:W-:Y:S01]  /*1dd0*/  IMAD.MOV.U32 R14, RZ, RZ, 0x652b82fe ;  /* 0x652b82feff0e7424 */ /* 0x000fe200078e00ff */
[----:B------:R-:W-:Y:S01]  /*1de0*/  UMOV UR14, 0xfefa39ef ;  /* 0xfefa39ef000e7882 */ /* 0x000fe20000000000 */
[----:B------:R-:W-:Y:S02]  /*1df0*/  IMAD.MOV.U32 R15, RZ, RZ, 0x3ff71547 ;  /* 0x3ff71547ff0f7424 */ /* 0x000fe400078e00ff */
[----:B------:R-:W-:Y:S01]  /*1e00*/  FFMA R0, RZ, R7, R0 ;  /* 0x00000007ff007223 */ /* 0x000fe20000000000 */
[----:B------:R-:W-:Y:S01]  /*1e10*/  UMOV UR15, 0x3fe62e42 ;  /* 0x3fe62e42000f7882 */ /* 0x000fe20000000000 */
[----:B------:R-:W-:Y:S02]  /*1e20*/  BSSY.RECONVERGENT B1, `(.L_x_19) ;  /* 0x0000039000017945 */ /* 0x000fe40003800200 */
        /* <DEDUP_REMOVED lines=21> */
[----:B------:R-:W-:-:S03]  /*1f80*/  MOV R2, R17 ;  /* 0x0000001100027202 */ /* 0x000fc60000000f00 */
        /* <DEDUP_REMOVED lines=26> */
[----:B------:R-:W-:Y:S02]  /*2130*/  @!P1 LEA.HI R2, R14, R14, RZ, 0x1 ;  /* 0x0000000e0e029211 */ /* 0x000fe400078f08ff */
[----:B------:R-:W-:Y:S02]  /*2140*/  FSEL R17, R11, RZ, !P0 ;  /* 0x000000ff0b117208 */ /* 0x000fe40004000000 */
[----:B------:R-:W-:Y:S02]  /*2150*/  @!P1 SHF.R.S32.HI R9, RZ, 0x1, R2 ;  /* 0x00000001ff099819 */ /* 0x000fe40000011402 */
[----:B------:R-:W-:-:S03]  /*2160*/  @!P1 MOV R10, RZ ;  /* 0x000000ff000a9202 */ /* 0x000fc60000000f00 */
[----:B------:R-:W-:Y:S02]  /*2170*/  @!P1 IMAD.IADD R14, R14, 0x1, -R9 ;  /* 0x000000010e0e9824 */ /* 0x000fe400078e0a09 */
[----:B------:R-:W-:-:S03]  /*2180*/  @!P1 IMAD R19, R9, 0x100000, R19 ;  /* 0x0010000009139824 */ /* 0x000fc600078e0213 */
[----:B------:R-:W-:-:S06]  /*2190*/  @!P1 LEA R11, R14, 0x3ff00000, 0x14 ;  /* 0x3ff000000e0b9811 */ /* 0x000fcc00078ea0ff */
[----:B------:R-:W-:-:S11]  /*21a0*/  @!P1 DMUL R16, R18, R10 ;  /* 0x0000000a12109228 */ /* 0x000fd60000000000 */
.L_x_20:
[----:B------:R-:W-:Y:S05]  /*21b0*/  BSYNC.RECONVERGENT B1 ;  /* 0x0000000000017941 */ /* 0x000fea0003800200 */
.L_x_19:
        /* <DEDUP_REMOVED lines=13> */
[----:B------:R-:W-:-:S03]  /*2290*/  MOV R9, 0x22c0 ;  /* 0x000022c000097802 */ /* 0x000fc60000000f00 */
[----:B------:R-:W-:-:S07]  /*22a0*/  VIADD R16, R16, 0xfff00000 ;  /* 0xfff0000010107836 */ /* 0x000fce0000000000 */
[----:B------:R-:W-:Y:S05]  /*22b0*/  CALL.REL.NOINC `($__internal_0_$__cuda_sm20_dblrcp_rn_slowpath_v3) ;  /* 0x0000003400687944 */ /* 0x000fea0003c00000 */
[----:B------:R-:W-:Y:S02]  /*22c0*/  IMAD.MOV.U32 R18, RZ, RZ, R10 ;  /* 0x000000ffff127224 */ /* 0x000fe400078e000a */
[----:B------:R-:W-:-:S07]  /*22d0*/  IMAD.MOV.U32 R19, RZ, RZ, R11 ;  /* 0x000000ffff137224 */ /* 0x000fce00078e000b */
.L_x_22:
[----:B------:R-:W-:Y:S05]  /*22e0*/  BSYNC.RECONVERGENT B2 ;  /* 0x0000000000027941 */ /* 0x000fea0003800200 */
.L_x_21:
[----:B------:R-:W0:Y:S01]  /*22f0*/  F2F.F32.F64 R0, R18 ;  /* 0x0000001200007310 */ /* 0x000e220000301000 */
[----:B------:R-:W-:Y:S01]  /*2300*/  FFMA R9, R2, R5, R6 ;  /* 0x0000000502097223 */ /* 0x000fe20000000006 */
[----:B------:R-:W-:Y:S01]  /*2310*/  MOV R10, 0x652b82fe ;  /* 0x652b82fe000a7802 */ /* 0x000fe20000000f00 */
[----:B------:R-:W-:Y:S01]  /*2320*/  IMAD.MOV.U32 R11, RZ, RZ, 0x3ff71547 ;  /* 0x3ff71547ff0b7424 */ /* 0x000fe200078e00ff */
[----:B------:R-:W-:Y:S01]  /*2330*/  UMOV UR14, 0xfefa39ef ;  /* 0xfefa39ef000e7882 */ /* 0x000fe20000000000 */
        /* <DEDUP_REMOVED lines=44> */
[----:B------:R-:W-:Y:S01]  /*2600*/  LEA R15, R10, R19, 0x14 ;  /* 0x000000130a0f7211 */ /* 0x000fe200078ea0ff */
[----:B------:R-:W-:-:S08]  /*2610*/  IMAD.MOV.U32 R14, RZ, RZ, R18 ;  /* 0x000000ffff0e7224 */ /* 0x000fd000078e0012 */
[----:B------:R-:W-:Y:S05]  /*2620*/  @!P0 BRA `(.L_x_24) ;  /* 0x0000000000308947 */ /* 0x000fea0003800000 */
[----:B------:R-:W-:Y:S01]  /*2630*/  FSETP.GEU.AND P1, PT, |R22|, 4.2275390625, PT ;  /* 0x408748001600780b */ /* 0x000fe20003f2e200 */
[----:B------:R-:W-:Y:S01]  /*2640*/  DADD R16, -R16, +INF ;  /* 0x7ff0000010107429 */ /* 0x000fe20000000100 */
[----:B------:R-:W-:-:S09]  /*2650*/  FSETP.GT.AND P0, PT, R9, RZ, PT ;  /* 0x000000ff0900720b */ /* 0x000fd20003f04000 */
[----:B------:R-:W-:Y:S02]  /*2660*/  FSEL R14, R16, RZ, !P0 ;  /* 0x000000ff100e7208 */ /* 0x000fe40004000000 */
[----:B------:R-:W-:Y:S02]  /*2670*/  @!P1 LEA.HI R11, R10, R10, RZ, 0x1 ;  /* 0x0000000a0a0b9211 */ /* 0x000fe400078f08ff */
[----:B------:R-:W-:Y:S02]  /*2680*/  FSEL R15, R17, RZ, !P0 ;  /* 0x000000ff110f7208 */ /* 0x000fe40004000000 */
[----:B------:R-:W-:-:S05]  /*2690*/  @!P1 SHF.R.S32.HI R11, RZ, 0x1, R11 ;  /* 0x00000001ff0b9819 */ /* 0x000fca000001140b */
[----:B------:R-:W-:Y:S02]  /*26a0*/  @!P1 IMAD.IADD R10, R10, 0x1, -R11 ;  /* 0x000000010a0a9824 */ /* 0x000fe400078e0a0b */
[----:B------:R-:W-:-:S03]  /*26b0*/  @!P1 IMAD R19, R11, 0x100000, R19 ;  /* 0x001000000b139824 */ /* 0x000fc600078e0213 */
[----:B------:R-:W-:Y:S01]  /*26c0*/  @!P1 LEA R11, R10, 0x3ff00000, 0x14 ;  /* 0x3ff000000a0b9811 */ /* 0x000fe200078ea0ff */
[----:B------:R-:W-:-:S06]  /*26d0*/  @!P1 IMAD.MOV.U32 R10, RZ, RZ, RZ ;  /* 0x000000ffff0a9224 */ /* 0x000fcc00078e00ff */
[----:B------:R-:W-:-:S11]  /*26e0*/  @!P1 DMUL R14, R18, R10 ;  /* 0x0000000a120e9228 */ /* 0x000fd60000000000 */
.L_x_24:
[----:B------:R-:W-:Y:S05]  /*26f0*/  BSYNC.RECONVERGENT B1 ;  /* 0x0000000000017941 */ /* 0x000fea0003800200 */
.L_x_23:
        /* <DEDUP_REMOVED lines=13> */
[----:B------:R-:W-:Y:S01]  /*27d0*/  MOV R9, 0x2810 ;  /* 0x0000281000097802 */ /* 0x000fe20000000f00 */
[----:B------:R-:W-:Y:S02]  /*27e0*/  IMAD.MOV.U32 R11, RZ, RZ, R15 ;  /* 0x000000ffff0b7224 */ /* 0x000fe400078e000f */
[----:B------:R-:W-:-:S07]  /*27f0*/  VIADD R16, R16, 0xfff00000 ;  /* 0xfff0000010107836 */ /* 0x000fce0000000000 */
[----:B------:R-:W-:Y:S05]  /*2800*/  CALL.REL.NOINC `($__internal_0_$__cuda_sm20_dblrcp_rn_slowpath_v3) ;  /* 0x0000003000147944 */ /* 0x000fea0003c00000 */
[----:B------:R-:W-:Y:S01]  /*2810*/  IMAD.MOV.U32 R24, RZ, RZ, R10 ;  /* 0x000000ffff187224 */ /* 0x000fe200078e000a */
[----:B------:R-:W-:-:S07]  /*2820*/  MOV R25, R11 ;  /* 0x0000000b00197202 */ /* 0x000fce0000000f00 */
.L_x_26:
[----:B------:R-:W-:Y:S05]  /*2830*/  BSYNC.RECONVERGENT B2 ;  /* 0x0000000000027941 */ /* 0x000fea0003800200 */
.L_x_25:
[----:B------:R-:W0:Y:S01]  /*2840*/  F2F.F32.F64 R9, R24 ;  /* 0x0000001800097310 */ /* 0x000e220000301000 */
[----:B------:R-:W-:-:S05]  /*2850*/  VIADD R3, R3, 0x1 ;  /* 0x0000000103037836 */ /* 0x000fca0000000000 */
[----:B------:R-:W-:Y:S02]  /*2860*/  ISETP.NE.AND P0, PT, R3, RZ, PT ;  /* 0x000000ff0300720c */ /* 0x000fe40003f05270 */
[----:B------:R-:W-:Y:S08]  /*2870*/  F2F.F64.F32 R22, R0 ;  /* 0x0000000000167310 */ /* 0x000ff00000201800 */
[----:B0-----:R-:W0:Y:S08]  /*2880*/  F2F.F64.F32 R16, R9 ;  /* 0x0000000900107310 */ /* 0x001e300000201800 */
[----:B------:R-:W-:Y:S01]  /*2890*/  F2F.F64.F32 R18, R5 ;  /* 0x0000000500127310 */ /* 0x000fe20000201800 */
[----:B0-----:R-:W-:-:S02]  /*28a0*/  DADD R10, -R16, 1 ;  /* 0x3ff00000100a7429 */ /* 0x001fc40000000100 */
[----:B------:R-:W-:-:S06]  /*28b0*/  DADD R14, RZ, -R16 ;  /* 0x00000000ff0e7229 */ /* 0x000fcc0000000810 */
        /* <DEDUP_REMOVED lines=34> */
[----:B-1----:R-:W-:-:S07]  /*2ae0*/  DFMA R14, RZ, R10, R14 ;  /* 0x0000000aff0e722b */ /* 0x002fce000000000e */
        /* <DEDUP_REMOVED lines=10> */
[----:B0-----:R-:W-:-:S07]  /*2b90*/  DFMA R14, RZ, R10, R14 ;  /* 0x0000000aff0e722b */ /* 0x001fce000000000e */
[----:B------:R1:W3:Y:S08]  /*2ba0*/  F2F.F32.F64 R20, R16 ;  /* 0x0000001000147310 */ /* 0x0002f00000301000 */
[----:B------:R1:W4:Y:S01]  /*2bb0*/  F2F.F32.F64 R13, R14 ;  /* 0x0000000e000d7310 */ /* 0x0003220000301000 */
[----:B--2---:R-:W-:Y:S05]  /*2bc0*/  @P0 BRA `(.L_x_27) ;  /* 0xffffffec00340947 */ /* 0x004fea000383ffff */
[----:B------:R-:W0:Y:S02]  /*2bd0*/  LDC.64 R10, c[0x0][0x380] ;  /* 0x0000e000ff0a7b82 */ /* 0x000e240000000a00 */
        /* <DEDUP_REMOVED lines=14> */
[----:B----4-:R-:W-:Y:S04]  /*2cc0*/  STG.E desc[UR4][R10.64+0x30], R13 ;  /* 0x0000300d0a007986 */ /* 0x010fe8000c101904 */
[----:B------:R-:W-:Y:S04]  /*2cd0*/  STG.E desc[UR4][R10.64+0xc], RZ ;  /* 0x00000cff0a007986 */ /* 0x000fe8000c101904 */
[----:B------:R-:W-:Y:S01]  /*2ce0*/  STG.E desc[UR4][R10.64+0x20], RZ ;  /* 0x000020ff0a007986 */ /* 0x000fe2000c101904 */
[----:B------:R-:W-:Y:S05]  /*2cf0*/  EXIT ;  /* 0x000000000000794d */ /* 0x000fea0003800000 */
.L_x_1:
[----:B------:R-:W-:-:S05]  /*2d00*/  IMAD.MOV.U32 R2, RZ, RZ, -0x2 ;  /* 0xfffffffeff027424 */ /* 0x000fca00078e00ff */
[----:B------:R-:W-:-:S05]  /*2d10*/  VIADDMNMX.U32 R2, R3, R2, 0x2, PT ;  /* 0x0000000203027446 */ /* 0x000fca0003800002 */
[----:B------:R-:W-:-:S04]  /*2d20*/  IMAD.SHL.U32 R2, R2, 0x4, RZ ;  /* 0x0000000402027824 */ /* 0x000fc800078e00ff */
[----:B------:R-:W0:Y:S02]  /*2d30*/  LDC R4, c[0x2][R2+0xc] ;  /* 0x0080030002047b82 */ /* 0x000e240000000800 */
[----:B0-----:R-:W-:-:S04]  /*2d40*/  SHF.R.S32.HI R5, RZ, 0x1f, R4 ;  /* 0x0000001fff057819 */ /* 0x001fc80000011404 */
.L_x_63:
[----:B-1----:R-:W-:Y:S05]  /*2d50*/  BRX R4 -0x2d60                                                      (*"BRANCH_TARGETS .L_x_64,.L_x_65,.L_x_62"*) ;  /* 0xffffffd004a87949 */ /* 0x002fea000383ffff */
.L_x_65:
[----:B------:R-:W0:Y:S02]  /*2d60*/  LDC R21, c[0x0][0x3a0] ;  /* 0x0000e800ff157b82 */ /* 0x000e240000000800 */
[----:B0-----:R-:W-:-:S13]  /*2d70*/  ISETP.GE.AND P0, PT, R21, 0x1, PT ;  /* 0x000000011500780c */ /* 0x001fda0003f06270 */
[----:B------:R-:W-:Y:S05]  /*2d80*/  @!P0 EXIT ;  /* 0x000000000000894d */ /* 0x000fea0003800000 */
[----:B------:R-:W0:Y:S01]  /*2d90*/  LDC.64 R14, c[0x0][0x398] ;  /* 0x0000e600ff0e7b82 */ /* 0x000e220000000a00 */
[----:B------:R-:W-:-:S05]  /*2da0*/  LEA R16, R3, R0, 0x5 ;  /* 0x0000000003107211 */ /* 0x000fca00078e28ff */
[----:B------:R-:W2:Y:S04]  /*2db0*/  LDL.128 R8, [R16] ;  /* 0x0000000010087983 */ /* 0x000ea80000100c00 */
[----:B------:R1:W5:Y:S04]  /*2dc0*/  LDL.64 R24, [R16+0x10] ;  /* 0x0000100010187983 */ /* 0x0003680000100a00 */
        /* <DEDUP_REMOVED lines=9> */
[----:B------:R-:W-:Y:S01]  /*2e60*/  IMAD.MOV R21, RZ, RZ, -R21 ;  /* 0x000000ffff157224 */ /* 0x000fe200078e0a15 */
[----:B--2---:R1:W0:Y:S08]  /*2e70*/  F2F.F32.F64 R8, R8 ;  /* 0x0000000800087310 */ /* 0x0042300000301000 */
[----:B------:R1:W2:Y:S02]  /*2e80*/  F2F.F32.F64 R20, R10 ;  /* 0x0000000a00147310 */ /* 0x0002a40000301000 */
.L_x_40:
[----:B01---5:R-:W-:Y:S01]  /*2e90*/  FFMA R9, R8, R12, R13 ;  /* 0x0000000c08097223 */ /* 0x023fe2000000000d */
[----:B------:R-:W-:Y:S01]  /*2ea0*/  IMAD.MOV.U32 R14, RZ, RZ, 0x652b82fe ;  /* 0x652b82feff0e7424 */ /* 0x000fe200078e00ff */
[----:B------:R-:W-:Y:S01]  /*2eb0*/  UMOV UR14, 0xfefa39ef ;  /* 0xfefa39ef000e7882 */ /* 0x000fe20000000000 */
[----:B------:R-:W-:Y:S02]  /*2ec0*/  IMAD.MOV.U32 R15, RZ, RZ, 0x3ff71547 ;  /* 0x3ff71547ff0f7424 */ /* 0x000fe400078e00ff */
[----:B--2---:R-:W-:Y:S01]  /*2ed0*/  FFMA R9, R20, R7, R9 ;  /* 0x0000000714097223 */ /* 0x004fe20000000009 */
[----:B------:R-:W-:Y:S01]  /*2ee0*/  UMOV UR15, 0x3fe62e42 ;  /* 0x3fe62e42000f7882 */ /* 0x000fe20000000000 */
[----:B------:R-:W-:Y:S02]  /*2ef0*/  BSSY.RECONVERGENT B1, `(.L_x_28) ;  /* 0x0000039000017945 */ /* 0x000fe40003800200 */
[----:B---3--:R-:W0:Y:S02]  /*2f00*/  F2F.F64.F32 R16, R9 ;  /* 0x0000000900107310 */ /* 0x008e240000201800 */
        /* <DEDUP_REMOVED lines=40> */
[----:B------:R-:W-:Y:S01]  /*3190*/  IMAD R11, R14, 0x100000, R19 ;  /* 0x001000000e0b7824 */ /* 0x000fe200078e0213 */
[----:B------:R-:W-:-:S08]  /*31a0*/  MOV R10, R18 ;  /* 0x00000012000a7202 */ /* 0x000fd00000000f00 */
[----:B------:R-:W-:Y:S05]  /*31b0*/  @!P0 BRA `(.L_x_29) ;  /* 0x0000000000308947 */ /* 0x000fea0003800000 */
[----:B------:R-:W-:Y:S01]  /*31c0*/  FSETP.GEU.AND P1, PT, |R22|, 4.2275390625, PT ;  /* 0x408748001600780b */ /* 0x000fe20003f2e200 */
[----:B------:R-:W-:Y:S01]  /*31d0*/  DADD R16, -R16, +INF ;  /* 0x7ff0000010107429 */ /* 0x000fe20000000100 */
[----:B------:R-:W-:-:S09]  /*31e0*/  FSETP.GT.AND P0, PT, R9, RZ, PT ;  /* 0x000000ff0900720b */ /* 0x000fd20003f04000 */
[----:B------:R-:W-:Y:S02]  /*31f0*/  FSEL R11, R17, RZ, !P0 ;  /* 0x000000ff110b7208 */ /* 0x000fe40004000000 */
[----:B------:R-:W-:-:S04]  /*3200*/  @!P1 LEA.HI R10, R14, R14, RZ, 0x1 ;  /* 0x0000000e0e0a9211 */ /* 0x000fc800078f08ff */
[----:B------:R-:W-:Y:S02]  /*3210*/  @!P1 SHF.R.S32.HI R15, RZ, 0x1, R10 ;  /* 0x00000001ff0f9819 */ /* 0x000fe4000001140a */
[----:B------:R-:W-:-:S03]  /*3220*/  FSEL R10, R16, RZ, !P0 ;  /* 0x000000ff100a7208 */ /* 0x000fc60004000000 */
[----:B------:R-:W-:Y:S02]  /*3230*/  @!P1 IMAD.IADD R14, R14, 0x1, -R15 ;  /* 0x000000010e0e9824 */ /* 0x000fe400078e0a0f */
[----:B------:R-:W-:-:S03]  /*3240*/  @!P1 IMAD R19, R15, 0x100000, R19 ;  /* 0x001000000f139824 */ /* 0x000fc600078e0213 */
[----:B------:R-:W-:Y:S01]  /*3250*/  @!P1 LEA R15, R14, 0x3ff00000, 0x14 ;  /* 0x3ff000000e0f9811 */ /* 0x000fe200078ea0ff */
[----:B------:R-:W-:-:S06]  /*3260*/  @!P1 IMAD.MOV.U32 R14, RZ, RZ, RZ ;  /* 0x000000ffff0e9224 */ /* 0x000fcc00078e00ff */
[----:B------:R-:W-:-:S11]  /*3270*/  @!P1 DMUL R10, R18, R14 ;  /* 0x0000000e120a9228 */ /* 0x000fd60000000000 */
.L_x_29:
[----:B------:R-:W-:Y:S05]  /*3280*/  BSYNC.RECONVERGENT B1 ;  /* 0x0000000000017941 */ /* 0x000fea0003800200 */
.L_x_28:
        /* <DEDUP_REMOVED lines=17> */
.L_x_31:
[----:B------:R-:W-:Y:S05]  /*33a0*/  BSYNC.RECONVERGENT B2 ;  /* 0x0000000000027941 */ /* 0x000fea0003800200 */
.L_x_30:
[----:B------:R-:W-:Y:S01]  /*33b0*/  FFMA R9, R8, R5, R6 ;  /* 0x0000000508097223 */ /* 0x000fe20000000006 */
[----:B------:R-:W-:Y:S01]  /*33c0*/  MOV R16, 0x652b82fe ;  /* 0x652b82fe00107802 */ /* 0x000fe20000000f00 */
[----:B------:R-:W-:Y:S01]  /*33d0*/  IMAD.MOV.U32 R17, RZ, RZ, 0x3ff71547 ;  /* 0x3ff71547ff117424 */ /* 0x000fe200078e00ff */
[----:B------:R-:W-:Y:S01]  /*33e0*/  UMOV UR14, 0xfefa39ef ;  /* 0xfefa39ef000e7882 */ /* 0x000fe20000000000 */
[----:B------:R-:W-:Y:S01]  /*33f0*/  FFMA R9, R20, R4, R9 ;  /* 0x0000000414097223 */ /* 0x000fe20000000009 */
        /* <DEDUP_REMOVED lines=39> */
[----:B------:R-:W-:Y:S02]  /*3670*/  DFMA R14, R14, R10, 1 ;  /* 0x3ff000000e0e742b */ /* 0x000fe4000000000a */
[----:B------:R-:W-:-:S08]  /*3680*/  DADD R10, -RZ, -R18 ;  /* 0x00000000ff0a7229 */ /* 0x000fd00000000912 */
[----:B------:R-:W-:Y:S02]  /*3690*/  IMAD.MOV.U32 R10, RZ, RZ, R14 ;  /* 0x000000ffff0a7224 */ /* 0x000fe400078e000e */
[----:B------:R-:W-:Y:S01]  /*36a0*/  MOV R26, R11 ;  /* 0x0000000b001a7202 */ /* 0x000fe20000000f00 */
[----:B------:R-:W-:-:S03]  /*36b0*/  IMAD R11, R16, 0x100000, R15 ;  /* 0x00100000100b7824 */ /* 0x000fc600078e020f */
[----:B------:R-:W-:-:S13]  /*36c0*/  FSETP.GEU.AND P0, PT, |R26|, 4.1917929649353027344, PT ;  /* 0x4086232b1a00780b */ /* 0x000fda0003f0e200 */
        /* <DEDUP_REMOVED lines=8> */
[----:B------:R-:W-:Y:S01]  /*3750*/  @!P1 IMAD.IADD R16, R16, 0x1, -R17 ;  /* 0x0000000110109824 */ /* 0x000fe200078e0a11 */
[----:B------:R-:W-:-:S04]  /*3760*/  @!P1 LEA R17, R17, R15, 0x14 ;  /* 0x0000000f11119211 */ /* 0x000fc800078ea0ff */
[----:B------:R-:W-:Y:S01]  /*3770*/  @!P1 LEA R15, R16, 0x3ff00000, 0x14 ;  /* 0x3ff00000100f9811 */ /* 0x000fe200078ea0ff */
[----:B------:R-:W-:Y:S02]  /*3780*/  @!P1 IMAD.MOV.U32 R16, RZ, RZ, R14 ;  /* 0x000000ffff109224 */ /* 0x000fe400078e000e */
[----:B------:R-:W-:-:S06]  /*3790*/  @!P1 IMAD.MOV.U32 R14, RZ, RZ, RZ ;  /* 0x000000ffff0e9224 */ /* 0x000fcc00078e00ff */
[----:B------:R-:W-:-:S11]  /*37a0*/  @!P1 DMUL R10, R16, R14 ;  /* 0x0000000e100a9228 */ /* 0x000fd60000000000 */
.L_x_33:
[----:B------:R-:W-:Y:S05]  /*37b0*/  BSYNC.RECONVERGENT B1 ;  /* 0x0000000000017941 */ /* 0x000fea0003800200 */
.L_x_32:
        /* <DEDUP_REMOVED lines=18> */
.L_x_35:
[----:B------:R-:W-:Y:S05]  /*38e0*/  BSYNC.RECONVERGENT B2 ;  /* 0x0000000000027941 */ /* 0x000fea0003800200 */
.L_x_34:
[----:B------:R-:W0:Y:S01]  /*38f0*/  F2F.F32.F64 R23, R14 ;  /* 0x0000000e00177310 */ /* 0x000e220000301000 */
[----:B------:R-:W-:Y:S01]  /*3900*/  FFMA R10, R22, R2, R3 ;  /* 0x00000002160a7223 */ /* 0x000fe20000000003 */
[----:B------:R-:W-:Y:S01]  /*3910*/  IMAD.MOV.U32 R16, RZ, RZ, 0x652b82fe ;  /* 0x652b82feff107424 */ /* 0x000fe200078e00ff */
[----:B------:R-:W-:Y:S01]  /*3920*/  MOV R17, 0x3ff71547 ;  /* 0x3ff7154700117802 */ /* 0x000fe20000000f00 */
        /* <DEDUP_REMOVED lines=44> */
[----:B------:R-:W-:Y:S01]  /*3bf0*/  IMAD.MOV.U32 R26, RZ, RZ, R11 ;  /* 0x000000ffff1a7224 */ /* 0x000fe200078e000b */
[----:B------:R-:W-:-:S04]  /*3c00*/  LEA R11, R16, R15, 0x14 ;  /* 0x0000000f100b7211 */ /* 0x000fc800078ea0ff */
        /* <DEDUP_REMOVED lines=11> */
[----:B------:R-:W-:Y:S02]  /*3cc0*/  @!P1 LEA R15, R16, 0x3ff00000, 0x14 ;  /* 0x3ff00000100f9811 */ /* 0x000fe400078ea0ff */
[----:B------:R-:W-:Y:S01]  /*3cd0*/  @!P1 MOV R16, R14 ;  /* 0x0000000e00109202 */ /* 0x000fe20000000f00 */
[----:B------:R-:W-:-:S06]  /*3ce0*/  @!P1 IMAD.MOV.U32 R14, RZ, RZ, RZ ;  /* 0x000000ffff0e9224 */ /* 0x000fcc00078e00ff */
[----:B------:R-:W-:-:S11]  /*3cf0*/  @!P1 DMUL R10, R16, R14 ;  /* 0x0000000e100a9228 */ /* 0x000fd60000000000 */
.L_x_37:
[----:B------:R-:W-:Y:S05]  /*3d00*/  BSYNC.RECONVERGENT B1 ;  /* 0x0000000000017941 */ /* 0x000fea0003800200 */
.L_x_36:
        /* <DEDUP_REMOVED lines=15> */
[----:B------:R-:W-:Y:S01]  /*3e00*/  MOV R26, R10 ;  /* 0x0000000a001a7202 */ /* 0x000fe20000000f00 */
[----:B------:R-:W-:-:S07]  /*3e10*/  IMAD.MOV.U32 R27, RZ, RZ, R11 ;  /* 0x000000ffff1b7224 */ /* 0x000fce00078e000b */
.L_x_39:
[----:B------:R-:W-:Y:S05]  /*3e20*/  BSYNC.RECONVERGENT B2 ;  /* 0x0000000000027941 */ /* 0x000fea0003800200 */
.L_x_38:
[----:B------:R-:W0:Y:S01]  /*3e30*/  F2F.F32.F64 R26, R26 ;  /* 0x0000001a001a7310 */ /* 0x000e220000301000 */
[----:B------:R-:W-:-:S05]  /*3e40*/  VIADD R21, R21, 0x1 ;  /* 0x0000000115157836 */ /* 0x000fca0000000000 */
[----:B------:R-:W-:Y:S02]  /*3e50*/  ISETP.NE.AND P0, PT, R21, RZ, PT ;  /* 0x000000ff1500720c */ /* 0x000fe40003f05270 */
[----:B------:R-:W-:Y:S08]  /*3e60*/  F2F.F64.F32 R28, R0 ;  /* 0x00000000001c7310 */ /* 0x000ff00000201800 */
[----:B0-----:R-:W0:Y:S08]  /*3e70*/  F2F.F64.F32 R16, R26 ;  /* 0x0000001a00107310 */ /* 0x001e300000201800 */
[----:B------:R-:W-:Y:S01]  /*3e80*/  F2F.F64.F32 R18, R22 ;  /* 0x0000001600127310 */ /* 0x000fe20000201800 */
[----:B0-----:R-:W-:-:S07]  /*3e90*/  DADD R10, -R16, 1 ;  /* 0x3ff00000100a7429 */ /* 0x001fce0000000100 */
[----:B------:R-:W-:Y:S01]  /*3ea0*/  F2F.F64.F32 R30, R4 ;  /* 0x00000004001e7310 */ /* 0x000fe20000201800 */
[----:B------:R-:W-:Y:S02]  /*3eb0*/  DADD R14, R24, -R16 ;  /* 0x00000000180e7229 */ /* 0x000fe40000000810 */
[----:B------:R-:W-:-:S08]  /*3ec0*/  DMUL R10, R16, R10 ;  /* 0x0000000a100a7228 */ /* 0x000fd00000000000 */
[----:B------:R-:W-:Y:S01]  /*3ed0*/  DMUL R10, R14, R10 ;  /* 0x0000000a0e0a7228 */ /* 0x000fe20000000000 */
[----:B------:R-:W-:Y:S08]  /*3ee0*/  F2F.F64.F32 R14, R3 ;  /* 0x00000003000e7310 */ /* 0x000ff00000201800 */
[----:B------:R-:W0:Y:S08]  /*3ef0*/  F2F.F32.F64 R27, R10 ;  /* 0x0000000a001b7310 */ /* 0x000e300000301000 */
[----:B------:R-:W-:Y:S08]  /*3f00*/  F2F.F64.F32 R10, R23 ;  /* 0x00000017000a7310 */ /* 0x000ff00000201800 */
[----:B0-----:R-:W0:Y:S02]  /*3f10*/  F2F.F64.F32 R16, R27 ;  /* 0x0000001b00107310 */ /* 0x001e240000201800 */
[----:B0-----:R-:W-:-:S08]  /*3f20*/  DMUL R16, R16, UR10 ;  /* 0x0000000a10107c28 */ /* 0x001fd00008000000 */
[----:B------:R-:W-:Y:S02]  /*3f30*/  DADD R14, R14, R16 ;  /* 0x000000000e0e7229 */ /* 0x000fe40000000010 */
[----:B------:R-:W-:-:S04]  /*3f40*/  DFMA R28, R16, R10, R28 ;  /* 0x0000000a101c722b */ /* 0x000fc8000000001c */
[----:B------:R-:W-:Y:S08]  /*3f50*/  F2F.F32.F64 R3, R14 ;  /* 0x0000000e00037310 */ /* 0x000ff00000301000 */
[----:B------:R-:W0:Y:S08]  /*3f60*/  F2F.F64.F32 R14, R2 ;  /* 0x00000002000e7310 */ /* 0x000e300000201800 */
[----:B------:R-:W1:Y:S01]  /*3f70*/  F2F.F32.F64 R0, R28 ;  /* 0x0000001c00007310 */ /* 0x000e620000301000 */
[----:B0-----:R-:W-:-:S02]  /*3f80*/  DFMA R16, R16, R18, R14 ;  /* 0x000000121010722b */ /* 0x001fc4000000000e */
[----:B------:R-:W-:-:S05]  /*3f90*/  DADD R14, -R10, 1 ;  /* 0x3ff000000a0e7429 */ /* 0x000fca0000000100 */
[----:B------:R-:W0:Y:S01]  /*3fa0*/  F2F.F32.F64 R2, R16 ;  /* 0x0000001000027310 */ /* 0x000e220000301000 */
[----:B-1----:R-:W-:Y:S02]  /*3fb0*/  FMUL R9, R27, R0 ;  /* 0x000000001b097220 */ /* 0x002fe40000400000 */
[----:B------:R-:W-:-:S05]  /*3fc0*/  DMUL R14, R10, R14 ;  /* 0x0000000e0a0e7228 */ /* 0x000fca0000000000 */
[----:B------:R-:W1:Y:S01]  /*3fd0*/  F2F.F64.F32 R10, R9 ;  /* 0x00000009000a7310 */ /* 0x000e620000201800 */
[----:B0-----:R-:W-:-:S07]  /*3fe0*/  FMUL R29, R27, R2 ;  /* 0x000000021b1d7220 */ /* 0x001fce0000400000 */
[----:B------:R-:W-:Y:S01]  /*3ff0*/  F2F.F64.F32 R16, R8 ;  /* 0x0000000800107310 */ /* 0x000fe20000201800 */
[----:B-1----:R-:W-:-:S07]  /*4000*/  DMUL R10, R10, R14 ;  /* 0x0000000e0a0a7228 */ /* 0x002fce0000000000 */
[----:B------:R-:W-:Y:S08]  /*4010*/  F2F.F64.F32 R14, R6 ;  /* 0x00000006000e7310 */ /* 0x000ff00000201800 */
[----:B------:R-:W0:Y:S08]  /*4020*/  F2F.F32.F64 R28, R10 ;  /* 0x0000000a001c7310 */ /* 0x000e300000301000 */
[----:B0-----:R-:W0:Y:S02]  /*4030*/  F2F.F64.F32 R10, R28 ;  /* 0x0000001c000a7310 */ /* 0x001e240000201800 */
[----:B0-----:R-:W-:-:S08]  /*4040*/  DMUL R10, R10, UR10 ;  /* 0x0000000a0a0a7c28 */ /* 0x001fd00008000000 */
[----:B------:R-:W-:-:S06]  /*4050*/  DADD R14, R14, R10 ;  /* 0x000000000e0e7229 */ /* 0x000fcc000000000a */
[----:B------:R-:W-:Y:S08]  /*4060*/  F2F.F32.F64 R6, R14 ;  /* 0x0000000e00067310 */ /* 0x000ff00000301000 */
[----:B------:R-:W0:Y:S02]  /*4070*/  F2F.F64.F32 R14, R5 ;  /* 0x00000005000e7310 */ /* 0x000e240000201800 */
[----:B0-----:R-:W-:-:S06]  /*4080*/  DFMA R14, R10, R16, R14 ;  /* 0x000000100a0e722b */ /* 0x001fcc000000000e */
[----:B------:R-:W-:Y:S08]  /*4090*/  F2F.F32.F64 R5, R14 ;  /* 0x0000000e00057310 */ /* 0x000ff00000301000 */
[----:B------:R-:W0:Y:S02]  /*40a0*/  F2F.F64.F32 R14, R20 ;  /* 0x00000014000e7310 */ /* 0x000e240000201800 */
[----:B0-----:R-:W-:-:S02]  /*40b0*/  DFMA R30, R10, R14, R30 ;  /* 0x0000000e0a1e722b */ /* 0x001fc4000000001e */
[----:B------:R-:W-:-:S04]  /*40c0*/  DADD R10, -R18, 1 ;  /* 0x3ff00000120a7429 */ /* 0x000fc80000000100 */
[----:B------:R-:W-:Y:S04]  /*40d0*/  F2F.F32.F64 R4, R30 ;  /* 0x0000001e00047310 */ /* 0x000fe80000301000 */
[----:B------:R-:W-:-:S04]  /*40e0*/  DMUL R10, R18, R10 ;  /* 0x0000000a120a7228 */ /* 0x000fc80000000000 */
[----:B------:R-:W0:Y:S04]  /*40f0*/  F2F.F64.F32 R18, R29 ;  /* 0x0000001d00127310 */ /* 0x000e280000201800 */
[----:B0-----:R-:W-:-:S04]  /*4100*/  DMUL R10, R18, R10 ;  /* 0x0000000a120a7228 */ /* 0x001fc80000000000 */
[----:B------:R-:W-:Y:S08]  /*4110*/  F2F.F64.F32 R18, R12 ;  /* 0x0000000c00127310 */ /* 0x000ff00000201800 */
[----:B------:R-:W0:Y:S08]  /*4120*/  F2F.F32.F64 R9, R10 ;  /* 0x0000000a00097310 */ /* 0x000e300000301000 */
[----:B0-----:R-:W0:Y:S02]  /*4130*/  F2F.F64.F32 R10, R9 ;  /* 0x00000009000a7310 */ /* 0x001e240000201800 */
[----:B0-----:R-:W-:-:S08]  /*4140*/  DMUL R10, R10, UR10 ;  /* 0x0000000a0a0a7c28 */ /* 0x001fd00008000000 */
[-C--:B------:R-:W-:Y:S01]  /*4150*/  DFMA R18, R16, R10.reuse, R18 ;  /* 0x0000000a1012722b */ /* 0x080fe20000000012 */
[----:B------:R-:W0:Y:S08]  /*4160*/  F2F.F64.F32 R16, R7 ;  /* 0x0000000700107310 */ /* 0x000e300000201800 */
[----:B------:R-:W-:Y:S01]  /*4170*/  F2F.F32.F64 R12, R18 ;  /* 0x00000012000c7310 */ /* 0x000fe20000301000 */
[----:B0-----:R-:W-:-:S07]  /*4180*/  DFMA R16, R14, R10, R16 ;  /* 0x0000000a0e10722b */ /* 0x001fce0000000010 */
[----:B------:R-:W0:Y:S08]  /*4190*/  F2F.F64.F32 R18, R13 ;  /* 0x0000000d00127310 */ /* 0x000e300000201800 */
[----:B------:R3:W4:Y:S01]  /*41a0*/  F2F.F32.F64 R7, R16 ;  /* 0x0000001000077310 */ /* 0x0007220000301000 */
[----:B0-----:R-:W-:-:S07]  /*41b0*/  DADD R18, R18, R10 ;  /* 0x0000000012127229 */ /* 0x001fce000000000a */
[----:B------:R3:W0:Y:S01]  /*41c0*/  F2F.F32.F64 R13, R18 ;  /* 0x00000012000d7310 */ /* 0x0006220000301000 */
[----:B----4-:R-:W-:Y:S05]  /*41d0*/  @P0 BRA `(.L_x_40) ;  /* 0xffffffec002c0947 */ /* 0x010fea000383ffff */
[----:B------:R-:W1:Y:S02]  /*41e0*/  LDC.64 R10, c[0x0][0x398] ;  /* 0x0000e600ff0a7b82 */ /* 0x000e640000000a00 */
[----:B-1----:R1:W-:Y:S04]  /*41f0*/  STG.E desc[UR4][R10.64+0xc], R8 ;  /* 0x00000c080a007986 */ /* 0x0023e8000c101904 */
[----:B------:R1:W-:Y:S04]  /*4200*/  STG.E desc[UR4][R10.64+0x20], R20 ;  /* 0x000020140a007986 */ /* 0x0003e8000c101904 */
        /* <DEDUP_REMOVED lines=12> */
[----:B0-----:R1:W-:Y:S04]  /*42d0*/  STG.E desc[UR4][R10.64+0x28], R13 ;  /* 0x0000280d0a007986 */ /* 0x0013e8000c101904 */
[----:B------:R1:W-:Y:S04]  /*42e0*/  STG.E desc[UR4][R10.64+0x2c], R12 ;  /* 0x00002c0c0a007986 */ /* 0x0003e8000c101904 */
[----:B------:R1:W-:Y:S02]  /*42f0*/  STG.E desc[UR4][R10.64+0x30], R7 ;  /* 0x000030070a007986 */ /* 0x0003e4000c101904 */
.L_x_62:
[----:B------:R-:W-:Y:S05]  /*4300*/  BSYNC.RECONVERGENT B0 ;  /* 0x0000000000007941 */ /* 0x000fea0003800200 */
.L_x_0:
[----:B------:R-:W-:Y:S05]  /*4310*/  EXIT ;  /* 0x000000000000794d */ /* 0x000fea0003800000 */
.L_x_64:
        /* <DEDUP_REMOVED lines=14> */
.L_x_53:
[----:B---3-5:R-:W-:Y:S01]  /*4400*/  FADD R9, R0, R21 ;  /* 0x0000001500097221 */ /* 0x028fe20000000000 */
[----:B-1----:R-:W-:Y:S02]  /*4410*/  HFMA2 R14, -RZ, RZ, 1323, -4.565715789794921875e-05 ;  /* 0x652b82feff0e7431 */ /* 0x002fe400000001ff */
[----:B------:R-:W-:Y:S01]  /*4420*/  IMAD.MOV.U32 R15, RZ, RZ, 0x3ff71547 ;  /* 0x3ff71547ff0f7424 */ /* 0x000fe200078e00ff */
[----:B------:R-:W-:Y:S01]  /*4430*/  UMOV UR14, 0xfefa39ef ;  /* 0xfefa39ef000e7882 */ /* 0x000fe20000000000 */
[----:B----4-:R-:W-:Y:S01]  /*4440*/  FFMA R9, RZ, R2, R9 ;  /* 0x00000002ff097223 */ /* 0x010fe20000000009 */
[----:B------:R-:W-:Y:S01]  /*4450*/  UMOV UR15, 0x3fe62e42 ;  /* 0x3fe62e42000f7882 */ /* 0x000fe20000000000 */
[----:B------:R-:W-:Y:S02]  /*4460*/  BSSY.RECONVERGENT B1, `(.L_x_41) ;  /* 0x0000039000017945 */ /* 0x000fe40003800200 */
[----:B0-----:R-:W0:Y:S02]  /*4470*/  F2F.F64.F32 R10, R9 ;  /* 0x00000009000a7310 */ /* 0x001e240000201800 */
[----:B0-----:R-:W-:-:S02]  /*4480*/  DFMA R14, R10, -R14, 6.75539944105574400000e+15 ;  /* 0x433800000a0e742b */ /* 0x001fc4000000080e */
[----:B------:R-:W-:-:S06]  /*4490*/  DADD R18, -RZ, -R10 ;  /* 0x00000000ff127229 */ /* 0x000fcc000000090a */
[----:B------:R-:W-:-:S04]  /*44a0*/  DADD R16, R14, -6.75539944105574400000e+15 ;  /* 0xc33800000e107429 */ /* 0x000fc80000000000 */
[----:B------:R-:W-:-:S04]  /*44b0*/  MOV R13, R19 ;  /* 0x00000013000d7202 */ /* 0x000fc80000000f00 */
        /* <DEDUP_REMOVED lines=51> */
.L_x_42:
[----:B------:R-:W-:Y:S05]  /*47f0*/  BSYNC.RECONVERGENT B1 ;  /* 0x0000000000017941 */ /* 0x000fea0003800200 */
.L_x_41:
        /* <DEDUP_REMOVED lines=17> */
.L_x_44:
[----:B------:R-:W-:Y:S05]  /*4910*/  BSYNC.RECONVERGENT B2 ;  /* 0x0000000000027941 */ /* 0x000fea0003800200 */
.L_x_43:
[----:B------:R-:W-:Y:S01]  /*4920*/  FADD R10, R4, R3 ;  /* 0x00000003040a7221 */ /* 0x000fe20000000000 */
        /* <DEDUP_REMOVED lines=62> */
.L_x_46:
[----:B------:R-:W-:Y:S05]  /*4d10*/  BSYNC.RECONVERGENT B1 ;  /* 0x0000000000017941 */ /* 0x000fea0003800200 */
.L_x_45:
[----:B------:R-:W-:Y:S01]  /*4d20*/  DADD R10, R16, 1 ;  /* 0x3ff00000100a7429 */ /* 0x000fe20000000000 */
[----:B------:R0:W1:Y:S01]  /*4d30*/  F2F.F32.F64 R13, R22 ;  /* 0x00000016000d7310 */ /* 0x0000620000301000 */
[----:B------:R-:W-:Y:S07]  /*4d40*/  BSSY.RECONVERGENT B2, `(.L_x_47) ;  /* 0x0000010000027945 */ /* 0x000fee0003800200 */
[----:B------:R-:W2:Y:S01]  /*4d50*/  MUFU.RCP64H R19, R11 ;  /* 0x0000000b00137308 */ /* 0x000ea20000001800 */
[----:B------:R-:W-:-:S04]  /*4d60*/  IADD3 R18, PT, PT, R11, 0x300402, RZ ;  /* 0x003004020b127810 */ /* 0x000fc80007ffe0ff */
[----:B------:R-:W-:Y:S02]  /*4d70*/  FSETP.GEU.AND P0, PT, |R18|, 5.8789094863358348022e-39, PT ;  /* 0x004004021200780b */ /* 0x000fe40003f0e200 */
        /* <DEDUP_REMOVED lines=12> */
.L_x_48:
[----:B------:R-:W-:Y:S05]  /*4e40*/  BSYNC.RECONVERGENT B2 ;  /* 0x0000000000027941 */ /* 0x000fea0003800200 */
.L_x_47:
        /* <DEDUP_REMOVED lines=47> */
[----:B------:R-:W-:-:S04]  /*5140*/  MOV R22, R15 ;  /* 0x0000000f00167202 */ /* 0x000fc80000000f00 */
[----:B------:R-:W-:-:S05]  /*5150*/  FSETP.GEU.AND P0, PT, |R22|, 4.1917929649353027344, PT ;  /* 0x4086232b1600780b */ /* 0x000fca0003f0e200 */
[----:B------:R-:W-:Y:S02]  /*5160*/  IMAD R15, R10, 0x100000, R19 ;  /* 0x001000000a0f7824 */ /* 0x000fe400078e0213 */
[----:B------:R-:W-:-:S06]  /*5170*/  IMAD.MOV.U32 R14, RZ, RZ, R18 ;  /* 0x000000ffff0e7224 */ /* 0x000fcc00078e0012 */
        /* <DEDUP_REMOVED lines=8> */
[----:B------:R-:W-:Y:S01]  /*5200*/  @!P1 LEA R19, R11, R19, 0x14 ;  /* 0x000000130b139211 */ /* 0x000fe200078ea0ff */
[----:B------:R-:W-:-:S05]  /*5210*/  @!P1 IMAD.IADD R10, R10, 0x1, -R11 ;  /* 0x000000010a0a9824 */ /* 0x000fca00078e0a0b */
[----:B------:R-:W-:Y:S01]  /*5220*/  @!P1 LEA R11, R10, 0x3ff00000, 0x14 ;  /* 0x3ff000000a0b9811 */ /* 0x000fe200078ea0ff */
[----:B------:R-:W-:-:S06]  /*5230*/  @!P1 IMAD.MOV.U32 R10, RZ, RZ, RZ ;  /* 0x000000ffff0a9224 */ /* 0x000fcc00078e00ff */
[----:B------:R-:W-:-:S11]  /*5240*/  @!P1 DMUL R14, R18, R10 ;  /* 0x0000000a120e9228 */ /* 0x000fd60000000000 */
.L_x_50:
[----:B------:R-:W-:Y:S05]  /*5250*/  BSYNC.RECONVERGENT B1 ;  /* 0x0000000000017941 */ /* 0x000fea0003800200 */
.L_x_49:
        /* <DEDUP_REMOVED lines=19> */
.L_x_52:
[----:B------:R-:W-:Y:S05]  /*5390*/  BSYNC.RECONVERGENT B2 ;  /* 0x0000000000027941 */ /* 0x000fea0003800200 */
.L_x_51:
[----:B------:R-:W0:Y:S01]  /*53a0*/  F2F.F32.F64 R9, R24 ;  /* 0x0000001800097310 */ /* 0x000e220000301000 */
[----:B------:R-:W-:-:S04]  /*53b0*/  IADD3 R12, PT, PT, R12, 0x1, RZ ;  /* 0x000000010c0c7810 */ /* 0x000fc80007ffe0ff */
[----:B------:R-:W-:-:S03]  /*53c0*/  ISETP.NE.AND P0, PT, R12, RZ, PT ;  /* 0x000000ff0c00720c */ /* 0x000fc60003f05270 */
        /* <DEDUP_REMOVED lines=36> */
[----:B0-----:R-:W-:-:S07]  /*5610*/  DADD R16, R10, R16 ;  /* 0x000000000a107229 */ /* 0x001fce0000000010 */
        /* <DEDUP_REMOVED lines=10> */
[----:B-1----:R-:W-:-:S07]  /*56c0*/  DADD R16, R10, R16 ;  /* 0x000000000a107229 */ /* 0x002fce0000000010 */
[----:B------:R1:W2:Y:S01]  /*56d0*/  F2F.F32.F64 R21, R22 ;  /* 0x0000001600157310 */ /* 0x0002a20000301000 */
[----:B0-----:R-:W-:-:S07]  /*56e0*/  DFMA R14, RZ, R10, R14 ;  /* 0x0000000aff0e722b */ /* 0x001fce000000000e */
[----:B------:R1:W3:Y:S08]  /*56f0*/  F2F.F32.F64 R0, R16 ;  /* 0x0000001000007310 */ /* 0x0002f00000301000 */
[----:B------:R1:W4:Y:S01]  /*5700*/  F2F.F32.F64 R2, R14 ;  /* 0x0000000e00027310 */ /* 0x0003220000301000 */
[----:B--2---:R-:W-:Y:S05]  /*5710*/  @P0 BRA `(.L_x_53) ;  /* 0xffffffec00380947 */ /* 0x004fea000383ffff */
[----:B------:R-:W0:Y:S01]  /*5720*/  LDC.64 R10, c[0x0][0x390] ;  /* 0x0000e400ff0a7b82 */ /* 0x000e220000000a00 */
[----:B-1----:R-:W-:Y:S01]  /*5730*/  IMAD.MOV.U32 R15, RZ, RZ, 0x3f800000 ;  /* 0x3f800000ff0f7424 */ /* 0x002fe200078e00ff */
        /* <DEDUP_REMOVED lines=18> */
        .weak           $__internal_0_$__cuda_sm20_dblrcp_rn_slowpath_v3
        .type           $__internal_0_$__cuda_sm20_dblrcp_rn_slowpath_v3,@function
        .size           $__internal_0_$__cuda_sm20_dblrcp_rn_slowpath_v3,(.L_x_67 - $__internal_0_$__cuda_sm20_dblrcp_rn_slowpath_v3)
$__internal_0_$__cuda_sm20_dblrcp_rn_slowpath_v3:
[----:B------:R-:W-:Y:S01]  /*5860*/  DSETP.GTU.AND P0, PT, |R10|, +INF , PT ;  /* 0x7ff000000a00742a */ /* 0x000fe20003f0c200 */
[----:B------:R-:W-:-:S13]  /*5870*/  BSSY.RECONVERGENT B1, `(.L_x_54) ;  /* 0x0000022000017945 */ /* 0x000fda0003800200 */
[----:B------:R-:W-:Y:S05]  /*5880*/  @P0 BRA `(.L_x_55) ;  /* 0x0000000000780947 */ /* 0x000fea0003800000 */
[----:B------:R-:W-:-:S05]  /*5890*/  LOP3.LUT R17, R11, 0x7fffffff, RZ, 0xc0, !PT ;  /* 0x7fffffff0b117812 */ /* 0x000fca00078ec0ff */
[----:B------:R-:W-:-:S05]  /*58a0*/  VIADD R14, R17, 0xffffffff ;  /* 0xffffffff110e7836 */ /* 0x000fca0000000000 */
[----:B------:R-:W-:-:S13]  /*58b0*/  ISETP.GE.U32.AND P0, PT, R14, 0x7fefffff, PT ;  /* 0x7fefffff0e00780c */ /* 0x000fda0003f06070 */
[----:B------:R-:W-:Y:S01]  /*58c0*/  @P0 LOP3.LUT R15, R11, 0x7ff00000, RZ, 0x3c, !PT ;  /* 0x7ff000000b0f0812 */ /* 0x000fe200078e3cff */
[----:B------:R-:W-:Y:S01]  /*58d0*/  @P0 IMAD.MOV.U32 R14, RZ, RZ, RZ ;  /* 0x000000ffff0e0224 */ /* 0x000fe200078e00ff */
[----:B------:R-:W-:Y:S06]  /*58e0*/  @P0 BRA `(.L_x_56) ;  /* 0x0000000000680947 */ /* 0x000fec0003800000 */
[----:B------:R-:W-:-:S13]  /*58f0*/  ISETP.GE.U32.AND P0, PT, R17, 0x1000001, PT ;  /* 0x010000011100780c */ /* 0x000fda0003f06070 */
[----:B------:R-:W-:Y:S05]  /*5900*/  @!P0 BRA `(.L_x_57) ;  /* 0x0000000000348947 */ /* 0x000fea0003800000 */
[----:B------:R-:W-:Y:S01]  /*5910*/  IADD3 R15, PT, PT, R11, -0x3fe00000, RZ ;  /* 0xc02000000b0f7810 */ /* 0x000fe20007ffe0ff */
[----:B------:R-:W-:-:S03]  /*5920*/  IMAD.MOV.U32 R14, RZ, RZ, R10 ;  /* 0x000000ffff0e7224 */ /* 0x000fc600078e000a */
[----:B------:R-:W0:Y:S03]  /*5930*/  MUFU.RCP64H R17, R15 ;  /* 0x0000000f00117308 */ /* 0x000e260000001800 */
[----:B0-----:R-:W-:-:S08]  /*5940*/  DFMA R18, -R14, R16, 1 ;  /* 0x3ff000000e12742b */ /* 0x001fd00000000110 */
[----:B------:R-:W-:-:S08]  /*5950*/  DFMA R18, R18, R18, R18 ;  /* 0x000000121212722b */ /* 0x000fd00000000012 */
[----:B------:R-:W-:-:S08]  /*5960*/  DFMA R18, R16, R18, R16 ;  /* 0x000000121012722b */ /* 0x000fd00000000010 */
[----:B------:R-:W-:-:S08]  /*5970*/  DFMA R14, -R14, R18, 1 ;  /* 0x3ff000000e0e742b */ /* 0x000fd00000000112 */
[----:B------:R-:W-:-:S08]  /*5980*/  DFMA R14, R18, R14, R18 ;  /* 0x0000000e120e722b */ /* 0x000fd00000000012 */
[----:B------:R-:W-:-:S08]  /*5990*/  DMUL R14, R14, 2.2250738585072013831e-308 ;  /* 0x001000000e0e7828 */ /* 0x000fd00000000000 */
[----:B------:R-:W-:-:S08]  /*59a0*/  DFMA R10, -R10, R14, 1 ;  /* 0x3ff000000a0a742b */ /* 0x000fd0000000010e */
[----:B------:R-:W-:-:S08]  /*59b0*/  DFMA R10, R10, R10, R10 ;  /* 0x0000000a0a0a722b */ /* 0x000fd0000000000a */
[----:B------:R-:W-:Y:S01]  /*59c0*/  DFMA R14, R14, R10, R14 ;  /* 0x0000000a0e0e722b */ /* 0x000fe2000000000e */
[----:B------:R-:W-:Y:S10]  /*59d0*/  BRA `(.L_x_56) ;  /* 0x00000000002c7947 */ /* 0x000ff40003800000 */
.L_x_57:
[----:B------:R-:W-:-:S06]  /*59e0*/  DMUL R10, R10, 8.11296384146066816958e+31 ;  /* 0x469000000a0a7828 */ /* 0x000fcc0000000000 */
[----:B------:R-:W0:Y:S02]  /*59f0*/  MUFU.RCP64H R17, R11 ;  /* 0x0000000b00117308 */ /* 0x000e240000001800 */
[----:B0-----:R-:W-:-:S08]  /*5a00*/  DFMA R14, -R10, R16, 1 ;  /* 0x3ff000000a0e742b */ /* 0x001fd00000000110 */
[----:B------:R-:W-:-:S08]  /*5a10*/  DFMA R14, R14, R14, R14 ;  /* 0x0000000e0e0e722b */ /* 0x000fd0000000000e */
[----:B------:R-:W-:-:S08]  /*5a20*/  DFMA R14, R16, R14, R16 ;  /* 0x0000000e100e722b */ /* 0x000fd00000000010 */
[----:B------:R-:W-:-:S08]  /*5a30*/  DFMA R10, -R10, R14, 1 ;  /* 0x3ff000000a0a742b */ /* 0x000fd0000000010e */
[----:B------:R-:W-:-:S08]  /*5a40*/  DFMA R10, R14, R10, R14 ;  /* 0x0000000a0e0a722b */ /* 0x000fd0000000000e */
[----:B------:R-:W-:Y:S01]  /*5a50*/  DMUL R14, R10, 8.11296384146066816958e+31 ;  /* 0x469000000a0e7828 */ /* 0x000fe20000000000 */
[----:B------:R-:W-:Y:S10]  /*5a60*/  BRA `(.L_x_56) ;  /* 0x0000000000087947 */ /* 0x000ff40003800000 */
.L_x_55:
[----:B------:R-:W-:Y:S01]  /*5a70*/  LOP3.LUT R15, R11, 0x80000, RZ, 0xfc, !PT ;  /* 0x000800000b0f7812 */ /* 0x000fe200078efcff */
[----:B------:R-:W-:-:S07]  /*5a80*/  IMAD.MOV.U32 R14, RZ, RZ, R10 ;  /* 0x000000ffff0e7224 */ /* 0x000fce00078e000a */
.L_x_56:
[----:B------:R-:W-:Y:S05]  /*5a90*/  BSYNC.RECONVERGENT B1 ;  /* 0x0000000000017941 */ /* 0x000fea0003800200 */
.L_x_54:
[----:B------:R-:W-:Y:S01]  /*5aa0*/  IMAD.MOV.U32 R10, RZ, RZ, R14 ;  /* 0x000000ffff0a7224 */ /* 0x000fe200078e000e */
[----:B------:R-:W-:Y:S01]  /*5ab0*/  MOV R11, R15 ;  /* 0x0000000f000b7202 */ /* 0x000fe20000000f00 */
[----:B------:R-:W-:Y:S02]  /*5ac0*/  IMAD.MOV.U32 R14, RZ, RZ, R9 ;  /* 0x000000ffff0e7224 */ /* 0x000fe400078e0009 */
[----:B------:R-:W-:-:S04]  /*5ad0*/  IMAD.MOV.U32 R15, RZ, RZ, 0x0 ;  /* 0x00000000ff0f7424 */ /* 0x000fc800078e00ff */
[----:B------:R-:W-:Y:S05]  /*5ae0*/  RET.REL.NODEC R14 `(_Z12trainNeuronsPfS_S_S_id) ;  /* 0xffffffa40e447950 */ /* 0x000fea0003c3ffff */
.L_x_58:
[----:B------:R-:W-:-:S00]  /*5af0*/  BRA `(.L_x_58) ;  /* 0xfffffffc00fc7947 */ /* 0x000fc0000383ffff */
[----:B------:R-:W-:-:S00]  /*5b00*/  NOP ;  /* 0x0000000000007918 */ /* 0x000fc00000000000 */
[----:B------:R-:W-:-:S00]  /*5b10*/  NOP ;  /* 0x0000000000007918 */ /* 0x000fc00000000000 */
[----:B------:R-:W-:-:S00]  /*5b20*/  NOP ;  /* 0x0000000000007918 */ /* 0x000fc00000000000 */
[----:B------:R-:W-:-:S00]  /*5b30*/  NOP ;  /* 0x0000000000007918 */ /* 0x000fc00000000000 */
[----:B------:R-:W-:-:S00]  /*5b40*/  NOP ;  /* 0x0000000000007918 */ /* 0x000fc00000000000 */
[----:B------:R-:W-:-:S00]  /*5b50*/  NOP ;  /* 0x0000000000007918 */ /* 0x000fc00000000000 */
[----:B------:R-:W-:-:S00]  /*5b60*/  NOP ;  /* 0x0000000000007918 */ /* 0x000fc00000000000 */
[----:B------:R-:W-:-:S00]  /*5b70*/  NOP ;  /* 0x0000000000007918 */ /* 0x000fc00000000000 */
.L_x_67:


//--------------------- .nv.shared.reserved.0     --------------------------
	.section	.nv.shared.reserved.0,"aw",@nobits
	.weak		__nv_reservedSMEM_offset_0_alias
	.size		__nv_reservedSMEM_offset_0_alias, 0, 64
	.other		__nv_reservedSMEM_offset_0_alias,@"STO_CUDA_RESERVED_SHARED STV_DEFAULT"
__nv_reservedSMEM_offset_0_alias:
	.zero		0
	.zero		64


//--------------------- .nv.constant0._Z12trainNeuronsPfS_S_S_id --------------------------
	.section	.nv.constant0._Z12trainNeuronsPfS_S_S_id,"a",@progbits
	.sectionflags	@""
	.align	4
.nv.constant0._Z12trainNeuronsPfS_S_S_id:
	.zero		944


//--------------------- SYMBOLS --------------------------

	.type		.nv.reservedSmem.offset0,@object
	.size		.nv.reservedSmem.offset0,0x4
